//
// Generated by NVIDIA NVVM Compiler
//
// Compiler Build ID: CL-36424714
// Cuda compilation tools, release 13.0, V13.0.88
// Based on NVVM 20.0.0
//

.version 9.0
.target sm_100
.address_size 64

	// .globl	_Z6stage1Psii
// _ZZ6stage1PsiiE3mat has been demoted
// _ZZ10stage2_rowPsiiE3mat has been demoted
// _ZZ10stage2_colPsiiE3mat has been demoted
// _ZZ6stage3PsiiE3mat has been demoted

.visible .entry _Z6stage1Psii(
	.param .u64 .ptr .align 1 _Z6stage1Psii_param_0,
	.param .u32 _Z6stage1Psii_param_1,
	.param .u32 _Z6stage1Psii_param_2
)
{
	.reg .pred 	%p<20>;
	.reg .b16 	%rs<15>;
	.reg .b32 	%r<210>;
	.reg .b64 	%rd<37>;
	// demoted variable
	.shared .align 2 .b8 _ZZ6stage1PsiiE3mat[8192];
	ld.param.u64 	%rd12, [_Z6stage1Psii_param_0];
	ld.param.u32 	%r50, [_Z6stage1Psii_param_1];
	ld.param.u32 	%r51, [_Z6stage1Psii_param_2];
	cvta.to.global.u64 	%rd1, %rd12;
	mov.u32 	%r205, %tid.y;
	setp.gt.u32 	%p1, %r205, 63;
	@%p1 bra 	$L__BB0_11;
	mov.u32 	%r2, %tid.x;
	mov.u32 	%r52, %ntid.x;
	add.s32 	%r3, %r2, %r52;
	max.u32 	%r53, %r3, 64;
	setp.lt.u32 	%p2, %r3, 64;
	selp.u32 	%r54, 1, 0, %p2;
	add.s32 	%r55, %r3, %r54;
	sub.s32 	%r56, %r53, %r55;
	div.u32 	%r57, %r56, %r52;
	add.s32 	%r4, %r57, %r54;
	add.s32 	%r5, %r3, %r52;
	shl.b32 	%r6, %r52, 1;
	shl.b32 	%r7, %r52, 3;
	mul.lo.s32 	%r8, %r52, 6;
	mul.wide.u32 	%rd13, %r52, 2;
	add.s64 	%rd2, %rd1, %rd13;
	mul.wide.u32 	%rd14, %r52, 4;
	add.s64 	%rd3, %rd1, %rd14;
	mul.wide.u32 	%rd15, %r52, 6;
	add.s64 	%rd4, %rd1, %rd15;
	cvt.u64.u32 	%rd17, %r6;
	mov.u32 	%r199, %r205;
$L__BB0_2:
	setp.gt.u32 	%p3, %r2, 63;
	@%p3 bra 	$L__BB0_10;
	and.b32  	%r10, %r4, 3;
	setp.eq.s32 	%p4, %r10, 3;
	add.s32 	%r58, %r199, %r50;
	mul.lo.s32 	%r11, %r58, %r51;
	mov.u32 	%r200, %r2;
	@%p4 bra 	$L__BB0_7;
	setp.eq.s32 	%p5, %r10, 0;
	add.s32 	%r59, %r11, %r50;
	add.s32 	%r60, %r59, %r2;
	mul.wide.s32 	%rd16, %r60, 2;
	add.s64 	%rd5, %rd1, %rd16;
	ld.global.u16 	%rs1, [%rd5];
	shl.b32 	%r61, %r199, 6;
	add.s32 	%r62, %r61, %r2;
	shl.b32 	%r63, %r62, 1;
	mov.u32 	%r64, _ZZ6stage1PsiiE3mat;
	add.s32 	%r12, %r64, %r63;
	st.shared.u16 	[%r12], %rs1;
	mov.u32 	%r200, %r3;
	@%p5 bra 	$L__BB0_7;
	setp.eq.s32 	%p6, %r10, 1;
	add.s64 	%rd6, %rd5, %rd17;
	ld.global.u16 	%rs2, [%rd6];
	add.s32 	%r13, %r12, %r6;
	st.shared.u16 	[%r13], %rs2;
	mov.u32 	%r200, %r5;
	@%p6 bra 	$L__BB0_7;
	mov.u32 	%r66, %ntid.x;
	add.s32 	%r200, %r5, %r66;
	add.s64 	%rd19, %rd6, %rd17;
	ld.global.u16 	%rs3, [%rd19];
	add.s32 	%r67, %r13, %r6;
	st.shared.u16 	[%r67], %rs3;
$L__BB0_7:
	setp.lt.u32 	%p7, %r4, 3;
	@%p7 bra 	$L__BB0_10;
	shl.b32 	%r68, %r199, 7;
	shl.b32 	%r69, %r200, 1;
	add.s32 	%r70, %r68, %r69;
	mov.u32 	%r71, _ZZ6stage1PsiiE3mat;
	add.s32 	%r202, %r71, %r70;
	add.s32 	%r72, %r50, %r200;
	add.s32 	%r201, %r72, %r11;
$L__BB0_9:
	mul.wide.s32 	%rd20, %r201, 2;
	add.s64 	%rd21, %rd2, %rd20;
	add.s64 	%rd22, %rd3, %rd20;
	add.s64 	%rd23, %rd4, %rd20;
	add.s64 	%rd24, %rd1, %rd20;
	ld.global.u16 	%rs4, [%rd24];
	st.shared.u16 	[%r202], %rs4;
	ld.global.u16 	%rs5, [%rd21];
	add.s32 	%r73, %r202, %r6;
	st.shared.u16 	[%r73], %rs5;
	ld.global.u16 	%rs6, [%rd22];
	mov.u32 	%r74, %ntid.x;
	shl.b32 	%r75, %r74, 2;
	add.s32 	%r76, %r202, %r75;
	st.shared.u16 	[%r76], %rs6;
	ld.global.u16 	%rs7, [%rd23];
	add.s32 	%r77, %r202, %r8;
	st.shared.u16 	[%r77], %rs7;
	add.s32 	%r200, %r200, %r75;
	add.s32 	%r202, %r202, %r7;
	add.s32 	%r201, %r201, %r75;
	setp.lt.u32 	%p8, %r200, 64;
	@%p8 bra 	$L__BB0_9;
$L__BB0_10:
	mov.u32 	%r78, %ntid.y;
	add.s32 	%r199, %r199, %r78;
	setp.lt.u32 	%p9, %r199, 64;
	@%p9 bra 	$L__BB0_2;
$L__BB0_11:
	bar.sync 	0;
	shl.b32 	%r25, %r205, 6;
	mov.u32 	%r26, %tid.x;
	add.s32 	%r80, %r25, %r26;
	shl.b32 	%r81, %r80, 1;
	mov.u32 	%r82, _ZZ6stage1PsiiE3mat;
	add.s32 	%r27, %r82, %r81;
	mov.b32 	%r204, 0;
$L__BB0_12:
	add.s32 	%r83, %r25, %r204;
	shl.b32 	%r84, %r83, 1;
	add.s32 	%r86, %r82, %r84;
	ld.shared.s16 	%r87, [%r86];
	shl.b32 	%r88, %r204, 6;
	add.s32 	%r89, %r88, %r26;
	shl.b32 	%r90, %r89, 1;
	add.s32 	%r91, %r82, %r90;
	ld.shared.s16 	%r92, [%r91];
	add.s32 	%r93, %r92, %r87;
	ld.shared.s16 	%r94, [%r27];
	min.s32 	%r95, %r93, %r94;
	st.shared.u16 	[%r27], %r95;
	ld.shared.s16 	%r96, [%r86];
	ld.shared.s16 	%r97, [%r91+64];
	add.s32 	%r98, %r97, %r96;
	ld.shared.s16 	%r99, [%r27+64];
	min.s32 	%r100, %r98, %r99;
	st.shared.u16 	[%r27+64], %r100;
	ld.shared.s16 	%r101, [%r86+4096];
	ld.shared.s16 	%r102, [%r91];
	add.s32 	%r103, %r102, %r101;
	ld.shared.s16 	%r104, [%r27+4096];
	min.s32 	%r105, %r103, %r104;
	st.shared.u16 	[%r27+4096], %r105;
	ld.shared.s16 	%r106, [%r86+4096];
	ld.shared.s16 	%r107, [%r91+64];
	add.s32 	%r108, %r107, %r106;
	ld.shared.s16 	%r109, [%r27+4160];
	min.s32 	%r110, %r108, %r109;
	st.shared.u16 	[%r27+4160], %r110;
	bar.sync 	0;
	ld.shared.s16 	%r111, [%r86+2];
	ld.shared.s16 	%r112, [%r91+128];
	add.s32 	%r113, %r112, %r111;
	ld.shared.s16 	%r114, [%r27];
	min.s32 	%r115, %r113, %r114;
	st.shared.u16 	[%r27], %r115;
	ld.shared.s16 	%r116, [%r86+2];
	ld.shared.s16 	%r117, [%r91+192];
	add.s32 	%r118, %r117, %r116;
	ld.shared.s16 	%r119, [%r27+64];
	min.s32 	%r120, %r118, %r119;
	st.shared.u16 	[%r27+64], %r120;
	ld.shared.s16 	%r121, [%r86+4098];
	ld.shared.s16 	%r122, [%r91+128];
	add.s32 	%r123, %r122, %r121;
	ld.shared.s16 	%r124, [%r27+4096];
	min.s32 	%r125, %r123, %r124;
	st.shared.u16 	[%r27+4096], %r125;
	ld.shared.s16 	%r126, [%r86+4098];
	ld.shared.s16 	%r127, [%r91+192];
	add.s32 	%r128, %r127, %r126;
	ld.shared.s16 	%r129, [%r27+4160];
	min.s32 	%r130, %r128, %r129;
	st.shared.u16 	[%r27+4160], %r130;
	bar.sync 	0;
	ld.shared.s16 	%r131, [%r86+4];
	ld.shared.s16 	%r132, [%r91+256];
	add.s32 	%r133, %r132, %r131;
	ld.shared.s16 	%r134, [%r27];
	min.s32 	%r135, %r133, %r134;
	st.shared.u16 	[%r27], %r135;
	ld.shared.s16 	%r136, [%r86+4];
	ld.shared.s16 	%r137, [%r91+320];
	add.s32 	%r138, %r137, %r136;
	ld.shared.s16 	%r139, [%r27+64];
	min.s32 	%r140, %r138, %r139;
	st.shared.u16 	[%r27+64], %r140;
	ld.shared.s16 	%r141, [%r86+4100];
	ld.shared.s16 	%r142, [%r91+256];
	add.s32 	%r143, %r142, %r141;
	ld.shared.s16 	%r144, [%r27+4096];
	min.s32 	%r145, %r143, %r144;
	st.shared.u16 	[%r27+4096], %r145;
	ld.shared.s16 	%r146, [%r86+4100];
	ld.shared.s16 	%r147, [%r91+320];
	add.s32 	%r148, %r147, %r146;
	ld.shared.s16 	%r149, [%r27+4160];
	min.s32 	%r150, %r148, %r149;
	st.shared.u16 	[%r27+4160], %r150;
	bar.sync 	0;
	ld.shared.s16 	%r151, [%r86+6];
	ld.shared.s16 	%r152, [%r91+384];
	add.s32 	%r153, %r152, %r151;
	ld.shared.s16 	%r154, [%r27];
	min.s32 	%r155, %r153, %r154;
	st.shared.u16 	[%r27], %r155;
	ld.shared.s16 	%r156, [%r86+6];
	ld.shared.s16 	%r157, [%r91+448];
	add.s32 	%r158, %r157, %r156;
	ld.shared.s16 	%r159, [%r27+64];
	min.s32 	%r160, %r158, %r159;
	st.shared.u16 	[%r27+64], %r160;
	ld.shared.s16 	%r161, [%r86+4102];
	ld.shared.s16 	%r162, [%r91+384];
	add.s32 	%r163, %r162, %r161;
	ld.shared.s16 	%r164, [%r27+4096];
	min.s32 	%r165, %r163, %r164;
	st.shared.u16 	[%r27+4096], %r165;
	ld.shared.s16 	%r166, [%r86+4102];
	ld.shared.s16 	%r167, [%r91+448];
	add.s32 	%r168, %r167, %r166;
	ld.shared.s16 	%r169, [%r27+4160];
	min.s32 	%r170, %r168, %r169;
	st.shared.u16 	[%r27+4160], %r170;
	bar.sync 	0;
	add.s32 	%r204, %r204, 4;
	setp.eq.s32 	%p10, %r204, 64;
	@%p10 bra 	$L__BB0_13;
	bra.uni 	$L__BB0_12;
$L__BB0_13:
	setp.gt.u32 	%p11, %r205, 63;
	@%p11 bra 	$L__BB0_24;
	mov.u32 	%r171, %ntid.x;
	add.s32 	%r28, %r26, %r171;
	max.u32 	%r172, %r28, 64;
	setp.lt.u32 	%p12, %r28, 64;
	selp.u32 	%r173, 1, 0, %p12;
	add.s32 	%r174, %r28, %r173;
	sub.s32 	%r175, %r172, %r174;
	div.u32 	%r176, %r175, %r171;
	add.s32 	%r29, %r176, %r173;
	add.s32 	%r30, %r28, %r171;
	shl.b32 	%r31, %r171, 1;
	mul.wide.u32 	%rd25, %r171, 2;
	add.s64 	%rd7, %rd1, %rd25;
	mul.wide.u32 	%rd26, %r171, 4;
	add.s64 	%rd8, %rd1, %rd26;
	mul.wide.u32 	%rd27, %r171, 6;
	add.s64 	%rd9, %rd1, %rd27;
	cvt.u64.u32 	%rd29, %r31;
$L__BB0_15:
	setp.gt.u32 	%p13, %r26, 63;
	@%p13 bra 	$L__BB0_23;
	and.b32  	%r35, %r29, 3;
	setp.eq.s32 	%p14, %r35, 3;
	add.s32 	%r177, %r205, %r50;
	mul.lo.s32 	%r36, %r177, %r51;
	mov.u32 	%r206, %r26;
	@%p14 bra 	$L__BB0_20;
	setp.eq.s32 	%p15, %r35, 0;
	shl.b32 	%r178, %r205, 6;
	add.s32 	%r179, %r178, %r26;
	shl.b32 	%r180, %r179, 1;
	add.s32 	%r37, %r82, %r180;
	ld.shared.u16 	%rs8, [%r37];
	add.s32 	%r182, %r36, %r50;
	add.s32 	%r183, %r182, %r26;
	mul.wide.s32 	%rd28, %r183, 2;
	add.s64 	%rd10, %rd1, %rd28;
	st.global.u16 	[%rd10], %rs8;
	mov.u32 	%r206, %r28;
	@%p15 bra 	$L__BB0_20;
	setp.eq.s32 	%p16, %r35, 1;
	add.s32 	%r38, %r37, %r31;
	ld.shared.u16 	%rs9, [%r38];
	add.s64 	%rd11, %rd10, %rd29;
	st.global.u16 	[%rd11], %rs9;
	mov.u32 	%r206, %r30;
	@%p16 bra 	$L__BB0_20;
	mov.u32 	%r185, %ntid.x;
	add.s32 	%r206, %r30, %r185;
	add.s32 	%r186, %r38, %r31;
	ld.shared.u16 	%rs10, [%r186];
	add.s64 	%rd31, %rd11, %rd29;
	st.global.u16 	[%rd31], %rs10;
$L__BB0_20:
	setp.lt.u32 	%p17, %r29, 3;
	@%p17 bra 	$L__BB0_23;
	shl.b32 	%r187, %r205, 7;
	shl.b32 	%r188, %r206, 1;
	add.s32 	%r189, %r187, %r188;
	add.s32 	%r208, %r82, %r189;
	add.s32 	%r191, %r50, %r206;
	add.s32 	%r207, %r191, %r36;
$L__BB0_22:
	mul.wide.s32 	%rd32, %r207, 2;
	add.s64 	%rd33, %rd7, %rd32;
	add.s64 	%rd34, %rd8, %rd32;
	add.s64 	%rd35, %rd9, %rd32;
	add.s64 	%rd36, %rd1, %rd32;
	ld.shared.u16 	%rs11, [%r208];
	st.global.u16 	[%rd36], %rs11;
	add.s32 	%r192, %r208, %r31;
	ld.shared.u16 	%rs12, [%r192];
	st.global.u16 	[%rd33], %rs12;
	mov.u32 	%r193, %ntid.x;
	shl.b32 	%r194, %r193, 2;
	add.s32 	%r195, %r208, %r194;
	ld.shared.u16 	%rs13, [%r195];
	st.global.u16 	[%rd34], %rs13;
	mad.lo.s32 	%r196, %r193, 6, %r208;
	ld.shared.u16 	%rs14, [%r196];
	st.global.u16 	[%rd35], %rs14;
	add.s32 	%r206, %r206, %r194;
	shl.b32 	%r197, %r193, 3;
	add.s32 	%r208, %r208, %r197;
	add.s32 	%r207, %r207, %r194;
	setp.lt.u32 	%p18, %r206, 64;
	@%p18 bra 	$L__BB0_22;
$L__BB0_23:
	mov.u32 	%r198, %ntid.y;
	add.s32 	%r205, %r205, %r198;
	setp.lt.u32 	%p19, %r205, 64;
	@%p19 bra 	$L__BB0_15;
$L__BB0_24:
	bar.sync 	0;
	ret;

}
	// .globl	_Z10stage2_rowPsii
.visible .entry _Z10stage2_rowPsii(
	.param .u64 .ptr .align 1 _Z10stage2_rowPsii_param_0,
	.param .u32 _Z10stage2_rowPsii_param_1,
	.param .u32 _Z10stage2_rowPsii_param_2
)
{
	.reg .pred 	%p<21>;
	.reg .b16 	%rs<22>;
	.reg .b32 	%r<247>;
	.reg .b64 	%rd<48>;
	// demoted variable
	.shared .align 2 .b8 _ZZ10stage2_rowPsiiE3mat[16384];
	ld.param.u64 	%rd7, [_Z10stage2_rowPsii_param_0];
	ld.param.u32 	%r84, [_Z10stage2_rowPsii_param_1];
	ld.param.u32 	%r85, [_Z10stage2_rowPsii_param_2];
	cvta.to.global.u64 	%rd1, %rd7;
	mov.u32 	%r86, %ctaid.x;
	shl.b32 	%r1, %r86, 6;
	setp.eq.s32 	%p1, %r1, %r84;
	@%p1 bra 	$L__BB1_26;
	mov.u32 	%r239, %tid.y;
	setp.gt.u32 	%p2, %r239, 63;
	@%p2 bra 	$L__BB1_12;
	mov.u32 	%r3, %tid.x;
	mov.u32 	%r4, %ntid.x;
	mov.u32 	%r5, %ntid.y;
	add.s32 	%r6, %r3, %r4;
	max.u32 	%r87, %r6, 64;
	setp.lt.u32 	%p3, %r6, 64;
	selp.u32 	%r88, 1, 0, %p3;
	add.s32 	%r89, %r6, %r88;
	sub.s32 	%r90, %r87, %r89;
	div.u32 	%r91, %r90, %r4;
	add.s32 	%r7, %r91, %r88;
	and.b32  	%r8, %r7, 3;
	add.s32 	%r9, %r6, %r4;
	mul.wide.u32 	%rd8, %r4, 2;
	add.s64 	%rd2, %rd1, %rd8;
	mul.wide.u32 	%rd9, %r4, 4;
	add.s64 	%rd3, %rd1, %rd9;
	mul.wide.u32 	%rd10, %r4, 6;
	add.s64 	%rd4, %rd1, %rd10;
	shl.b32 	%r10, %r4, 1;
	cvt.u64.u32 	%rd16, %r10;
	mov.u32 	%r229, %r239;
$L__BB1_3:
	setp.gt.u32 	%p4, %r3, 63;
	@%p4 bra 	$L__BB1_11;
	setp.eq.s32 	%p5, %r8, 3;
	add.s32 	%r92, %r229, %r84;
	mul.lo.s32 	%r12, %r92, %r85;
	mov.u32 	%r230, %r3;
	@%p5 bra 	$L__BB1_8;
	setp.eq.s32 	%p6, %r8, 0;
	add.s32 	%r93, %r12, %r1;
	add.s32 	%r13, %r93, %r3;
	mul.wide.u32 	%rd11, %r13, 2;
	add.s64 	%rd12, %rd1, %rd11;
	ld.global.u16 	%rs1, [%rd12];
	shl.b32 	%r94, %r229, 6;
	add.s32 	%r95, %r3, %r94;
	shl.b32 	%r96, %r95, 1;
	mov.u32 	%r97, _ZZ10stage2_rowPsiiE3mat;
	add.s32 	%r14, %r97, %r96;
	st.shared.u16 	[%r14], %rs1;
	add.s32 	%r98, %r12, %r84;
	add.s32 	%r99, %r98, %r3;
	mul.wide.s32 	%rd13, %r99, 2;
	add.s64 	%rd5, %rd1, %rd13;
	ld.global.u16 	%rs2, [%rd5];
	st.shared.u16 	[%r14+8192], %rs2;
	mov.u32 	%r230, %r6;
	@%p6 bra 	$L__BB1_8;
	setp.eq.s32 	%p7, %r8, 1;
	add.s32 	%r15, %r13, %r4;
	mul.wide.u32 	%rd14, %r15, 2;
	add.s64 	%rd15, %rd1, %rd14;
	ld.global.u16 	%rs3, [%rd15];
	add.s32 	%r16, %r14, %r10;
	st.shared.u16 	[%r16], %rs3;
	add.s64 	%rd6, %rd5, %rd16;
	ld.global.u16 	%rs4, [%rd6];
	st.shared.u16 	[%r16+8192], %rs4;
	mov.u32 	%r230, %r9;
	@%p7 bra 	$L__BB1_8;
	add.s32 	%r230, %r9, %r4;
	add.s32 	%r100, %r15, %r4;
	mul.wide.u32 	%rd18, %r100, 2;
	add.s64 	%rd19, %rd1, %rd18;
	ld.global.u16 	%rs5, [%rd19];
	add.s32 	%r101, %r16, %r10;
	st.shared.u16 	[%r101], %rs5;
	add.s64 	%rd20, %rd6, %rd16;
	ld.global.u16 	%rs6, [%rd20];
	st.shared.u16 	[%r101+8192], %rs6;
$L__BB1_8:
	setp.lt.u32 	%p8, %r7, 3;
	@%p8 bra 	$L__BB1_11;
	add.s32 	%r102, %r84, %r230;
	add.s32 	%r236, %r102, %r12;
	shl.b32 	%r103, %r229, 7;
	shl.b32 	%r104, %r230, 1;
	add.s32 	%r105, %r103, %r104;
	mov.u32 	%r106, _ZZ10stage2_rowPsiiE3mat;
	add.s32 	%r235, %r106, %r105;
	add.s32 	%r107, %r1, %r230;
	add.s32 	%r231, %r107, %r12;
	add.s32 	%r234, %r231, %r4;
	add.s32 	%r233, %r231, %r10;
	mad.lo.s32 	%r232, %r4, 3, %r231;
$L__BB1_10:
	mul.wide.s32 	%rd21, %r236, 2;
	add.s64 	%rd22, %rd2, %rd21;
	add.s64 	%rd23, %rd3, %rd21;
	add.s64 	%rd24, %rd4, %rd21;
	add.s64 	%rd25, %rd1, %rd21;
	mul.wide.u32 	%rd26, %r231, 2;
	add.s64 	%rd27, %rd1, %rd26;
	ld.global.u16 	%rs7, [%rd27];
	st.shared.u16 	[%r235], %rs7;
	ld.global.u16 	%rs8, [%rd25];
	st.shared.u16 	[%r235+8192], %rs8;
	mul.wide.u32 	%rd28, %r234, 2;
	add.s64 	%rd29, %rd1, %rd28;
	ld.global.u16 	%rs9, [%rd29];
	add.s32 	%r108, %r235, %r10;
	st.shared.u16 	[%r108], %rs9;
	ld.global.u16 	%rs10, [%rd22];
	st.shared.u16 	[%r108+8192], %rs10;
	mul.wide.u32 	%rd30, %r233, 2;
	add.s64 	%rd31, %rd1, %rd30;
	ld.global.u16 	%rs11, [%rd31];
	add.s32 	%r109, %r108, %r10;
	st.shared.u16 	[%r109], %rs11;
	ld.global.u16 	%rs12, [%rd23];
	st.shared.u16 	[%r109+8192], %rs12;
	mul.wide.u32 	%rd32, %r232, 2;
	add.s64 	%rd33, %rd1, %rd32;
	ld.global.u16 	%rs13, [%rd33];
	add.s32 	%r110, %r109, %r10;
	st.shared.u16 	[%r110], %rs13;
	ld.global.u16 	%rs14, [%rd24];
	st.shared.u16 	[%r110+8192], %rs14;
	shl.b32 	%r111, %r4, 2;
	add.s32 	%r230, %r230, %r111;
	add.s32 	%r236, %r236, %r111;
	shl.b32 	%r112, %r4, 3;
	add.s32 	%r235, %r235, %r112;
	add.s32 	%r234, %r234, %r111;
	add.s32 	%r233, %r233, %r111;
	add.s32 	%r232, %r232, %r111;
	add.s32 	%r231, %r231, %r111;
	setp.lt.u32 	%p9, %r230, 64;
	@%p9 bra 	$L__BB1_10;
$L__BB1_11:
	add.s32 	%r229, %r229, %r5;
	setp.lt.u32 	%p10, %r229, 64;
	@%p10 bra 	$L__BB1_3;
$L__BB1_12:
	bar.sync 	0;
	shl.b32 	%r40, %r239, 6;
	mov.u32 	%r41, %tid.x;
	add.s32 	%r114, %r40, %r41;
	shl.b32 	%r115, %r114, 1;
	mov.u32 	%r116, _ZZ10stage2_rowPsiiE3mat;
	add.s32 	%r42, %r116, %r115;
	mov.b32 	%r238, 0;
$L__BB1_13:
	add.s32 	%r117, %r40, %r238;
	shl.b32 	%r118, %r117, 1;
	add.s32 	%r120, %r116, %r118;
	ld.shared.s16 	%r121, [%r120+8192];
	shl.b32 	%r122, %r238, 6;
	add.s32 	%r123, %r122, %r41;
	shl.b32 	%r124, %r123, 1;
	add.s32 	%r125, %r116, %r124;
	ld.shared.s16 	%r126, [%r125];
	add.s32 	%r127, %r126, %r121;
	ld.shared.s16 	%r128, [%r42];
	min.s32 	%r129, %r127, %r128;
	st.shared.u16 	[%r42], %r129;
	ld.shared.s16 	%r130, [%r120+8192];
	ld.shared.s16 	%r131, [%r125+64];
	add.s32 	%r132, %r131, %r130;
	ld.shared.s16 	%r133, [%r42+64];
	min.s32 	%r134, %r132, %r133;
	st.shared.u16 	[%r42+64], %r134;
	ld.shared.s16 	%r135, [%r120+12288];
	ld.shared.s16 	%r136, [%r125];
	add.s32 	%r137, %r136, %r135;
	ld.shared.s16 	%r138, [%r42+4096];
	min.s32 	%r139, %r137, %r138;
	st.shared.u16 	[%r42+4096], %r139;
	ld.shared.s16 	%r140, [%r120+12288];
	ld.shared.s16 	%r141, [%r125+64];
	add.s32 	%r142, %r141, %r140;
	ld.shared.s16 	%r143, [%r42+4160];
	min.s32 	%r144, %r142, %r143;
	st.shared.u16 	[%r42+4160], %r144;
	bar.sync 	0;
	ld.shared.s16 	%r145, [%r120+8194];
	ld.shared.s16 	%r146, [%r125+128];
	add.s32 	%r147, %r146, %r145;
	ld.shared.s16 	%r148, [%r42];
	min.s32 	%r149, %r147, %r148;
	st.shared.u16 	[%r42], %r149;
	ld.shared.s16 	%r150, [%r120+8194];
	ld.shared.s16 	%r151, [%r125+192];
	add.s32 	%r152, %r151, %r150;
	ld.shared.s16 	%r153, [%r42+64];
	min.s32 	%r154, %r152, %r153;
	st.shared.u16 	[%r42+64], %r154;
	ld.shared.s16 	%r155, [%r120+12290];
	ld.shared.s16 	%r156, [%r125+128];
	add.s32 	%r157, %r156, %r155;
	ld.shared.s16 	%r158, [%r42+4096];
	min.s32 	%r159, %r157, %r158;
	st.shared.u16 	[%r42+4096], %r159;
	ld.shared.s16 	%r160, [%r120+12290];
	ld.shared.s16 	%r161, [%r125+192];
	add.s32 	%r162, %r161, %r160;
	ld.shared.s16 	%r163, [%r42+4160];
	min.s32 	%r164, %r162, %r163;
	st.shared.u16 	[%r42+4160], %r164;
	bar.sync 	0;
	ld.shared.s16 	%r165, [%r120+8196];
	ld.shared.s16 	%r166, [%r125+256];
	add.s32 	%r167, %r166, %r165;
	ld.shared.s16 	%r168, [%r42];
	min.s32 	%r169, %r167, %r168;
	st.shared.u16 	[%r42], %r169;
	ld.shared.s16 	%r170, [%r120+8196];
	ld.shared.s16 	%r171, [%r125+320];
	add.s32 	%r172, %r171, %r170;
	ld.shared.s16 	%r173, [%r42+64];
	min.s32 	%r174, %r172, %r173;
	st.shared.u16 	[%r42+64], %r174;
	ld.shared.s16 	%r175, [%r120+12292];
	ld.shared.s16 	%r176, [%r125+256];
	add.s32 	%r177, %r176, %r175;
	ld.shared.s16 	%r178, [%r42+4096];
	min.s32 	%r179, %r177, %r178;
	st.shared.u16 	[%r42+4096], %r179;
	ld.shared.s16 	%r180, [%r120+12292];
	ld.shared.s16 	%r181, [%r125+320];
	add.s32 	%r182, %r181, %r180;
	ld.shared.s16 	%r183, [%r42+4160];
	min.s32 	%r184, %r182, %r183;
	st.shared.u16 	[%r42+4160], %r184;
	bar.sync 	0;
	ld.shared.s16 	%r185, [%r120+8198];
	ld.shared.s16 	%r186, [%r125+384];
	add.s32 	%r187, %r186, %r185;
	ld.shared.s16 	%r188, [%r42];
	min.s32 	%r189, %r187, %r188;
	st.shared.u16 	[%r42], %r189;
	ld.shared.s16 	%r190, [%r120+8198];
	ld.shared.s16 	%r191, [%r125+448];
	add.s32 	%r192, %r191, %r190;
	ld.shared.s16 	%r193, [%r42+64];
	min.s32 	%r194, %r192, %r193;
	st.shared.u16 	[%r42+64], %r194;
	ld.shared.s16 	%r195, [%r120+12294];
	ld.shared.s16 	%r196, [%r125+384];
	add.s32 	%r197, %r196, %r195;
	ld.shared.s16 	%r198, [%r42+4096];
	min.s32 	%r199, %r197, %r198;
	st.shared.u16 	[%r42+4096], %r199;
	ld.shared.s16 	%r200, [%r120+12294];
	ld.shared.s16 	%r201, [%r125+448];
	add.s32 	%r202, %r201, %r200;
	ld.shared.s16 	%r203, [%r42+4160];
	min.s32 	%r204, %r202, %r203;
	st.shared.u16 	[%r42+4160], %r204;
	bar.sync 	0;
	add.s32 	%r238, %r238, 4;
	setp.eq.s32 	%p11, %r238, 64;
	@%p11 bra 	$L__BB1_14;
	bra.uni 	$L__BB1_13;
$L__BB1_14:
	setp.gt.u32 	%p12, %r239, 63;
	@%p12 bra 	$L__BB1_25;
	mov.u32 	%r43, %ntid.x;
	mov.u32 	%r44, %ntid.y;
	add.s32 	%r45, %r41, %r43;
	max.u32 	%r205, %r45, 64;
	setp.lt.u32 	%p13, %r45, 64;
	selp.u32 	%r206, 1, 0, %p13;
	add.s32 	%r207, %r45, %r206;
	sub.s32 	%r208, %r205, %r207;
	div.u32 	%r209, %r208, %r43;
	add.s32 	%r46, %r209, %r206;
	and.b32  	%r47, %r46, 3;
	add.s32 	%r48, %r45, %r43;
	add.s32 	%r49, %r48, %r43;
	shl.b32 	%r50, %r43, 2;
	shl.b32 	%r51, %r43, 1;
	shl.b32 	%r52, %r43, 3;
	mul.lo.s32 	%r53, %r43, 6;
	add.s32 	%r54, %r43, %r1;
	add.s32 	%r55, %r1, %r51;
	mad.lo.s32 	%r56, %r43, 3, %r1;
$L__BB1_16:
	setp.gt.u32 	%p14, %r41, 63;
	@%p14 bra 	$L__BB1_24;
	setp.eq.s32 	%p15, %r47, 3;
	add.s32 	%r210, %r239, %r84;
	mul.lo.s32 	%r60, %r210, %r85;
	mov.u32 	%r240, %r41;
	@%p15 bra 	$L__BB1_21;
	setp.eq.s32 	%p16, %r47, 0;
	shl.b32 	%r211, %r239, 6;
	add.s32 	%r212, %r211, %r41;
	shl.b32 	%r213, %r212, 1;
	add.s32 	%r61, %r116, %r213;
	ld.shared.u16 	%rs15, [%r61];
	add.s32 	%r215, %r60, %r1;
	add.s32 	%r62, %r215, %r41;
	mul.wide.u32 	%rd34, %r62, 2;
	add.s64 	%rd35, %rd1, %rd34;
	st.global.u16 	[%rd35], %rs15;
	mov.u32 	%r240, %r45;
	@%p16 bra 	$L__BB1_21;
	setp.eq.s32 	%p17, %r47, 1;
	add.s32 	%r63, %r61, %r51;
	ld.shared.u16 	%rs16, [%r63];
	add.s32 	%r64, %r62, %r43;
	mul.wide.u32 	%rd36, %r64, 2;
	add.s64 	%rd37, %rd1, %rd36;
	st.global.u16 	[%rd37], %rs16;
	mov.u32 	%r240, %r48;
	@%p17 bra 	$L__BB1_21;
	add.s32 	%r216, %r63, %r51;
	ld.shared.u16 	%rs17, [%r216];
	add.s32 	%r217, %r64, %r43;
	mul.wide.u32 	%rd38, %r217, 2;
	add.s64 	%rd39, %rd1, %rd38;
	st.global.u16 	[%rd39], %rs17;
	mov.u32 	%r240, %r49;
$L__BB1_21:
	setp.lt.u32 	%p18, %r46, 3;
	@%p18 bra 	$L__BB1_24;
	shl.b32 	%r218, %r239, 7;
	shl.b32 	%r219, %r240, 1;
	add.s32 	%r220, %r218, %r219;
	add.s32 	%r245, %r116, %r220;
	add.s32 	%r222, %r54, %r240;
	add.s32 	%r244, %r222, %r60;
	add.s32 	%r223, %r55, %r240;
	add.s32 	%r243, %r223, %r60;
	add.s32 	%r224, %r56, %r240;
	add.s32 	%r242, %r224, %r60;
	add.s32 	%r225, %r1, %r240;
	add.s32 	%r241, %r225, %r60;
$L__BB1_23:
	ld.shared.u16 	%rs18, [%r245];
	mul.wide.u32 	%rd40, %r241, 2;
	add.s64 	%rd41, %rd1, %rd40;
	st.global.u16 	[%rd41], %rs18;
	add.s32 	%r226, %r245, %r51;
	ld.shared.u16 	%rs19, [%r226];
	mul.wide.u32 	%rd42, %r244, 2;
	add.s64 	%rd43, %rd1, %rd42;
	st.global.u16 	[%rd43], %rs19;
	add.s32 	%r227, %r245, %r50;
	ld.shared.u16 	%rs20, [%r227];
	mul.wide.u32 	%rd44, %r243, 2;
	add.s64 	%rd45, %rd1, %rd44;
	st.global.u16 	[%rd45], %rs20;
	add.s32 	%r228, %r245, %r53;
	ld.shared.u16 	%rs21, [%r228];
	mul.wide.u32 	%rd46, %r242, 2;
	add.s64 	%rd47, %rd1, %rd46;
	st.global.u16 	[%rd47], %rs21;
	add.s32 	%r240, %r240, %r50;
	add.s32 	%r245, %r245, %r52;
	add.s32 	%r244, %r244, %r50;
	add.s32 	%r243, %r243, %r50;
	add.s32 	%r242, %r242, %r50;
	add.s32 	%r241, %r241, %r50;
	setp.lt.u32 	%p19, %r240, 64;
	@%p19 bra 	$L__BB1_23;
$L__BB1_24:
	add.s32 	%r239, %r239, %r44;
	setp.lt.u32 	%p20, %r239, 64;
	@%p20 bra 	$L__BB1_16;
$L__BB1_25:
	bar.sync 	0;
$L__BB1_26:
	ret;

}
	// .globl	_Z10stage2_colPsii
.visible .entry _Z10stage2_colPsii(
	.param .u64 .ptr .align 1 _Z10stage2_colPsii_param_0,
	.param .u32 _Z10stage2_colPsii_param_1,
	.param .u32 _Z10stage2_colPsii_param_2
)
{
	.reg .pred 	%p<21>;
	.reg .b16 	%rs<22>;
	.reg .b32 	%r<253>;
	.reg .b64 	%rd<46>;
	// demoted variable
	.shared .align 2 .b8 _ZZ10stage2_colPsiiE3mat[16384];
	ld.param.u64 	%rd5, [_Z10stage2_colPsii_param_0];
	ld.param.u32 	%r89, [_Z10stage2_colPsii_param_1];
	ld.param.u32 	%r90, [_Z10stage2_colPsii_param_2];
	cvta.to.global.u64 	%rd1, %rd5;
	mov.u32 	%r91, %ctaid.x;
	shl.b32 	%r1, %r91, 6;
	setp.eq.s32 	%p1, %r1, %r89;
	@%p1 bra 	$L__BB2_26;
	mov.u32 	%r245, %tid.y;
	setp.gt.u32 	%p2, %r245, 63;
	@%p2 bra 	$L__BB2_12;
	mov.u32 	%r3, %tid.x;
	mov.u32 	%r4, %ntid.x;
	mov.u32 	%r5, %ntid.y;
	add.s32 	%r6, %r3, %r4;
	max.u32 	%r92, %r6, 64;
	setp.lt.u32 	%p3, %r6, 64;
	selp.u32 	%r93, 1, 0, %p3;
	add.s32 	%r94, %r6, %r93;
	sub.s32 	%r95, %r92, %r94;
	div.u32 	%r96, %r95, %r4;
	add.s32 	%r7, %r96, %r93;
	and.b32  	%r8, %r7, 3;
	add.s32 	%r9, %r3, %r89;
	add.s32 	%r10, %r6, %r4;
	mul.wide.u32 	%rd6, %r4, 4;
	add.s64 	%rd2, %rd1, %rd6;
	add.s32 	%r11, %r4, %r89;
	shl.b32 	%r12, %r4, 1;
	add.s32 	%r13, %r89, %r12;
	mad.lo.s32 	%r14, %r4, 3, %r89;
	mul.wide.u32 	%rd18, %r4, 2;
	mul.wide.u32 	%rd22, %r4, 6;
	cvt.u64.u32 	%rd12, %r12;
	mov.u32 	%r235, %r245;
$L__BB2_3:
	setp.gt.u32 	%p4, %r3, 63;
	@%p4 bra 	$L__BB2_11;
	setp.eq.s32 	%p5, %r8, 3;
	add.s32 	%r97, %r1, %r235;
	mul.lo.s32 	%r16, %r97, %r90;
	add.s32 	%r98, %r235, %r89;
	mul.lo.s32 	%r17, %r98, %r90;
	mov.u32 	%r236, %r3;
	@%p5 bra 	$L__BB2_8;
	setp.eq.s32 	%p6, %r8, 0;
	add.s32 	%r18, %r9, %r16;
	mul.wide.u32 	%rd7, %r18, 2;
	add.s64 	%rd8, %rd1, %rd7;
	ld.global.u16 	%rs1, [%rd8];
	shl.b32 	%r99, %r235, 6;
	add.s32 	%r100, %r3, %r99;
	shl.b32 	%r101, %r100, 1;
	mov.u32 	%r102, _ZZ10stage2_colPsiiE3mat;
	add.s32 	%r19, %r102, %r101;
	st.shared.u16 	[%r19], %rs1;
	add.s32 	%r103, %r9, %r17;
	mul.wide.s32 	%rd9, %r103, 2;
	add.s64 	%rd3, %rd1, %rd9;
	ld.global.u16 	%rs2, [%rd3];
	st.shared.u16 	[%r19+8192], %rs2;
	mov.u32 	%r236, %r6;
	@%p6 bra 	$L__BB2_8;
	setp.eq.s32 	%p7, %r8, 1;
	add.s32 	%r20, %r18, %r4;
	mul.wide.u32 	%rd10, %r20, 2;
	add.s64 	%rd11, %rd1, %rd10;
	ld.global.u16 	%rs3, [%rd11];
	add.s32 	%r21, %r19, %r12;
	st.shared.u16 	[%r21], %rs3;
	add.s64 	%rd4, %rd3, %rd12;
	ld.global.u16 	%rs4, [%rd4];
	st.shared.u16 	[%r21+8192], %rs4;
	mov.u32 	%r236, %r10;
	@%p7 bra 	$L__BB2_8;
	add.s32 	%r236, %r10, %r4;
	add.s32 	%r104, %r20, %r4;
	mul.wide.u32 	%rd14, %r104, 2;
	add.s64 	%rd15, %rd1, %rd14;
	ld.global.u16 	%rs5, [%rd15];
	add.s32 	%r105, %r21, %r12;
	st.shared.u16 	[%r105], %rs5;
	add.s64 	%rd16, %rd4, %rd12;
	ld.global.u16 	%rs6, [%rd16];
	st.shared.u16 	[%r105+8192], %rs6;
$L__BB2_8:
	setp.lt.u32 	%p8, %r7, 3;
	@%p8 bra 	$L__BB2_11;
	shl.b32 	%r106, %r235, 7;
	shl.b32 	%r107, %r236, 1;
	add.s32 	%r108, %r106, %r107;
	mov.u32 	%r109, _ZZ10stage2_colPsiiE3mat;
	add.s32 	%r242, %r109, %r108;
	add.s32 	%r110, %r89, %r236;
	add.s32 	%r241, %r110, %r17;
	add.s32 	%r111, %r11, %r236;
	add.s32 	%r240, %r111, %r16;
	add.s32 	%r112, %r13, %r236;
	add.s32 	%r239, %r112, %r16;
	add.s32 	%r113, %r14, %r236;
	add.s32 	%r238, %r113, %r16;
	add.s32 	%r237, %r110, %r16;
$L__BB2_10:
	mul.wide.s32 	%rd17, %r241, 2;
	add.s64 	%rd19, %rd1, %rd17;
	add.s64 	%rd20, %rd19, %rd18;
	add.s64 	%rd21, %rd2, %rd17;
	add.s64 	%rd23, %rd19, %rd22;
	mul.wide.u32 	%rd24, %r237, 2;
	add.s64 	%rd25, %rd1, %rd24;
	ld.global.u16 	%rs7, [%rd25];
	st.shared.u16 	[%r242], %rs7;
	ld.global.u16 	%rs8, [%rd19];
	st.shared.u16 	[%r242+8192], %rs8;
	mul.wide.u32 	%rd26, %r240, 2;
	add.s64 	%rd27, %rd1, %rd26;
	ld.global.u16 	%rs9, [%rd27];
	add.s32 	%r114, %r242, %r12;
	st.shared.u16 	[%r114], %rs9;
	ld.global.u16 	%rs10, [%rd20];
	st.shared.u16 	[%r114+8192], %rs10;
	mul.wide.u32 	%rd28, %r239, 2;
	add.s64 	%rd29, %rd1, %rd28;
	ld.global.u16 	%rs11, [%rd29];
	add.s32 	%r115, %r114, %r12;
	st.shared.u16 	[%r115], %rs11;
	ld.global.u16 	%rs12, [%rd21];
	st.shared.u16 	[%r115+8192], %rs12;
	mul.wide.u32 	%rd30, %r238, 2;
	add.s64 	%rd31, %rd1, %rd30;
	ld.global.u16 	%rs13, [%rd31];
	add.s32 	%r116, %r115, %r12;
	st.shared.u16 	[%r116], %rs13;
	ld.global.u16 	%rs14, [%rd23];
	st.shared.u16 	[%r116+8192], %rs14;
	shl.b32 	%r117, %r4, 2;
	add.s32 	%r236, %r236, %r117;
	shl.b32 	%r118, %r4, 3;
	add.s32 	%r242, %r242, %r118;
	add.s32 	%r241, %r241, %r117;
	add.s32 	%r240, %r240, %r117;
	add.s32 	%r239, %r239, %r117;
	add.s32 	%r238, %r238, %r117;
	add.s32 	%r237, %r237, %r117;
	setp.lt.u32 	%p9, %r236, 64;
	@%p9 bra 	$L__BB2_10;
$L__BB2_11:
	add.s32 	%r235, %r235, %r5;
	setp.lt.u32 	%p10, %r235, 64;
	@%p10 bra 	$L__BB2_3;
$L__BB2_12:
	bar.sync 	0;
	shl.b32 	%r45, %r245, 6;
	mov.u32 	%r46, %tid.x;
	add.s32 	%r120, %r45, %r46;
	shl.b32 	%r121, %r120, 1;
	mov.u32 	%r122, _ZZ10stage2_colPsiiE3mat;
	add.s32 	%r47, %r122, %r121;
	mov.b32 	%r244, 0;
$L__BB2_13:
	add.s32 	%r123, %r45, %r244;
	shl.b32 	%r124, %r123, 1;
	add.s32 	%r126, %r122, %r124;
	ld.shared.s16 	%r127, [%r126];
	shl.b32 	%r128, %r244, 6;
	add.s32 	%r129, %r128, %r46;
	shl.b32 	%r130, %r129, 1;
	add.s32 	%r131, %r122, %r130;
	ld.shared.s16 	%r132, [%r131+8192];
	add.s32 	%r133, %r132, %r127;
	ld.shared.s16 	%r134, [%r47];
	min.s32 	%r135, %r133, %r134;
	st.shared.u16 	[%r47], %r135;
	ld.shared.s16 	%r136, [%r126];
	ld.shared.s16 	%r137, [%r131+8256];
	add.s32 	%r138, %r137, %r136;
	ld.shared.s16 	%r139, [%r47+64];
	min.s32 	%r140, %r138, %r139;
	st.shared.u16 	[%r47+64], %r140;
	ld.shared.s16 	%r141, [%r126+4096];
	ld.shared.s16 	%r142, [%r131+8192];
	add.s32 	%r143, %r142, %r141;
	ld.shared.s16 	%r144, [%r47+4096];
	min.s32 	%r145, %r143, %r144;
	st.shared.u16 	[%r47+4096], %r145;
	ld.shared.s16 	%r146, [%r126+4096];
	ld.shared.s16 	%r147, [%r131+8256];
	add.s32 	%r148, %r147, %r146;
	ld.shared.s16 	%r149, [%r47+4160];
	min.s32 	%r150, %r148, %r149;
	st.shared.u16 	[%r47+4160], %r150;
	bar.sync 	0;
	ld.shared.s16 	%r151, [%r126+2];
	ld.shared.s16 	%r152, [%r131+8320];
	add.s32 	%r153, %r152, %r151;
	ld.shared.s16 	%r154, [%r47];
	min.s32 	%r155, %r153, %r154;
	st.shared.u16 	[%r47], %r155;
	ld.shared.s16 	%r156, [%r126+2];
	ld.shared.s16 	%r157, [%r131+8384];
	add.s32 	%r158, %r157, %r156;
	ld.shared.s16 	%r159, [%r47+64];
	min.s32 	%r160, %r158, %r159;
	st.shared.u16 	[%r47+64], %r160;
	ld.shared.s16 	%r161, [%r126+4098];
	ld.shared.s16 	%r162, [%r131+8320];
	add.s32 	%r163, %r162, %r161;
	ld.shared.s16 	%r164, [%r47+4096];
	min.s32 	%r165, %r163, %r164;
	st.shared.u16 	[%r47+4096], %r165;
	ld.shared.s16 	%r166, [%r126+4098];
	ld.shared.s16 	%r167, [%r131+8384];
	add.s32 	%r168, %r167, %r166;
	ld.shared.s16 	%r169, [%r47+4160];
	min.s32 	%r170, %r168, %r169;
	st.shared.u16 	[%r47+4160], %r170;
	bar.sync 	0;
	ld.shared.s16 	%r171, [%r126+4];
	ld.shared.s16 	%r172, [%r131+8448];
	add.s32 	%r173, %r172, %r171;
	ld.shared.s16 	%r174, [%r47];
	min.s32 	%r175, %r173, %r174;
	st.shared.u16 	[%r47], %r175;
	ld.shared.s16 	%r176, [%r126+4];
	ld.shared.s16 	%r177, [%r131+8512];
	add.s32 	%r178, %r177, %r176;
	ld.shared.s16 	%r179, [%r47+64];
	min.s32 	%r180, %r178, %r179;
	st.shared.u16 	[%r47+64], %r180;
	ld.shared.s16 	%r181, [%r126+4100];
	ld.shared.s16 	%r182, [%r131+8448];
	add.s32 	%r183, %r182, %r181;
	ld.shared.s16 	%r184, [%r47+4096];
	min.s32 	%r185, %r183, %r184;
	st.shared.u16 	[%r47+4096], %r185;
	ld.shared.s16 	%r186, [%r126+4100];
	ld.shared.s16 	%r187, [%r131+8512];
	add.s32 	%r188, %r187, %r186;
	ld.shared.s16 	%r189, [%r47+4160];
	min.s32 	%r190, %r188, %r189;
	st.shared.u16 	[%r47+4160], %r190;
	bar.sync 	0;
	ld.shared.s16 	%r191, [%r126+6];
	ld.shared.s16 	%r192, [%r131+8576];
	add.s32 	%r193, %r192, %r191;
	ld.shared.s16 	%r194, [%r47];
	min.s32 	%r195, %r193, %r194;
	st.shared.u16 	[%r47], %r195;
	ld.shared.s16 	%r196, [%r126+6];
	ld.shared.s16 	%r197, [%r131+8640];
	add.s32 	%r198, %r197, %r196;
	ld.shared.s16 	%r199, [%r47+64];
	min.s32 	%r200, %r198, %r199;
	st.shared.u16 	[%r47+64], %r200;
	ld.shared.s16 	%r201, [%r126+4102];
	ld.shared.s16 	%r202, [%r131+8576];
	add.s32 	%r203, %r202, %r201;
	ld.shared.s16 	%r204, [%r47+4096];
	min.s32 	%r205, %r203, %r204;
	st.shared.u16 	[%r47+4096], %r205;
	ld.shared.s16 	%r206, [%r126+4102];
	ld.shared.s16 	%r207, [%r131+8640];
	add.s32 	%r208, %r207, %r206;
	ld.shared.s16 	%r209, [%r47+4160];
	min.s32 	%r210, %r208, %r209;
	st.shared.u16 	[%r47+4160], %r210;
	bar.sync 	0;
	add.s32 	%r244, %r244, 4;
	setp.eq.s32 	%p11, %r244, 64;
	@%p11 bra 	$L__BB2_14;
	bra.uni 	$L__BB2_13;
$L__BB2_14:
	setp.gt.u32 	%p12, %r245, 63;
	@%p12 bra 	$L__BB2_25;
	mov.u32 	%r48, %ntid.x;
	mov.u32 	%r49, %ntid.y;
	add.s32 	%r50, %r46, %r48;
	max.u32 	%r211, %r50, 64;
	setp.lt.u32 	%p13, %r50, 64;
	selp.u32 	%r212, 1, 0, %p13;
	add.s32 	%r213, %r50, %r212;
	sub.s32 	%r214, %r211, %r213;
	div.u32 	%r215, %r214, %r48;
	add.s32 	%r51, %r215, %r212;
	and.b32  	%r52, %r51, 3;
	add.s32 	%r53, %r50, %r48;
	add.s32 	%r54, %r53, %r48;
	shl.b32 	%r55, %r48, 2;
	shl.b32 	%r56, %r48, 1;
	shl.b32 	%r57, %r48, 3;
	mul.lo.s32 	%r58, %r48, 6;
	add.s32 	%r59, %r48, %r89;
	add.s32 	%r60, %r89, %r56;
	mad.lo.s32 	%r61, %r48, 3, %r89;
$L__BB2_16:
	setp.gt.u32 	%p14, %r46, 63;
	@%p14 bra 	$L__BB2_24;
	setp.eq.s32 	%p15, %r52, 3;
	add.s32 	%r216, %r1, %r245;
	mul.lo.s32 	%r65, %r216, %r90;
	mov.u32 	%r246, %r46;
	@%p15 bra 	$L__BB2_21;
	setp.eq.s32 	%p16, %r52, 0;
	shl.b32 	%r217, %r245, 6;
	add.s32 	%r218, %r217, %r46;
	shl.b32 	%r219, %r218, 1;
	add.s32 	%r66, %r122, %r219;
	ld.shared.u16 	%rs15, [%r66];
	add.s32 	%r221, %r65, %r89;
	add.s32 	%r67, %r221, %r46;
	mul.wide.u32 	%rd32, %r67, 2;
	add.s64 	%rd33, %rd1, %rd32;
	st.global.u16 	[%rd33], %rs15;
	mov.u32 	%r246, %r50;
	@%p16 bra 	$L__BB2_21;
	setp.eq.s32 	%p17, %r52, 1;
	add.s32 	%r68, %r66, %r56;
	ld.shared.u16 	%rs16, [%r68];
	add.s32 	%r69, %r67, %r48;
	mul.wide.u32 	%rd34, %r69, 2;
	add.s64 	%rd35, %rd1, %rd34;
	st.global.u16 	[%rd35], %rs16;
	mov.u32 	%r246, %r53;
	@%p17 bra 	$L__BB2_21;
	add.s32 	%r222, %r68, %r56;
	ld.shared.u16 	%rs17, [%r222];
	add.s32 	%r223, %r69, %r48;
	mul.wide.u32 	%rd36, %r223, 2;
	add.s64 	%rd37, %rd1, %rd36;
	st.global.u16 	[%rd37], %rs17;
	mov.u32 	%r246, %r54;
$L__BB2_21:
	setp.lt.u32 	%p18, %r51, 3;
	@%p18 bra 	$L__BB2_24;
	shl.b32 	%r224, %r245, 7;
	shl.b32 	%r225, %r246, 1;
	add.s32 	%r226, %r224, %r225;
	add.s32 	%r251, %r122, %r226;
	add.s32 	%r228, %r59, %r246;
	add.s32 	%r250, %r228, %r65;
	add.s32 	%r229, %r60, %r246;
	add.s32 	%r249, %r229, %r65;
	add.s32 	%r230, %r61, %r246;
	add.s32 	%r248, %r230, %r65;
	add.s32 	%r231, %r89, %r246;
	add.s32 	%r247, %r231, %r65;
$L__BB2_23:
	ld.shared.u16 	%rs18, [%r251];
	mul.wide.u32 	%rd38, %r247, 2;
	add.s64 	%rd39, %rd1, %rd38;
	st.global.u16 	[%rd39], %rs18;
	add.s32 	%r232, %r251, %r56;
	ld.shared.u16 	%rs19, [%r232];
	mul.wide.u32 	%rd40, %r250, 2;
	add.s64 	%rd41, %rd1, %rd40;
	st.global.u16 	[%rd41], %rs19;
	add.s32 	%r233, %r251, %r55;
	ld.shared.u16 	%rs20, [%r233];
	mul.wide.u32 	%rd42, %r249, 2;
	add.s64 	%rd43, %rd1, %rd42;
	st.global.u16 	[%rd43], %rs20;
	add.s32 	%r234, %r251, %r58;
	ld.shared.u16 	%rs21, [%r234];
	mul.wide.u32 	%rd44, %r248, 2;
	add.s64 	%rd45, %rd1, %rd44;
	st.global.u16 	[%rd45], %rs21;
	add.s32 	%r246, %r246, %r55;
	add.s32 	%r251, %r251, %r57;
	add.s32 	%r250, %r250, %r55;
	add.s32 	%r249, %r249, %r55;
	add.s32 	%r248, %r248, %r55;
	add.s32 	%r247, %r247, %r55;
	setp.lt.u32 	%p19, %r246, 64;
	@%p19 bra 	$L__BB2_23;
$L__BB2_24:
	add.s32 	%r245, %r245, %r49;
	setp.lt.u32 	%p20, %r245, 64;
	@%p20 bra 	$L__BB2_16;
$L__BB2_25:
	bar.sync 	0;
$L__BB2_26:
	ret;

}
	// .globl	_Z6stage3Psii
.visible .entry _Z6stage3Psii(
	.param .u64 .ptr .align 1 _Z6stage3Psii_param_0,
	.param .u32 _Z6stage3Psii_param_1,
	.param .u32 _Z6stage3Psii_param_2
)
{
	.reg .pred 	%p<18>;
	.reg .b16 	%rs<23>;
	.reg .b32 	%r<246>;
	.reg .b64 	%rd<47>;
	// demoted variable
	.shared .align 2 .b8 _ZZ6stage3PsiiE3mat[24576];
	ld.param.u64 	%rd2, [_Z6stage3Psii_param_0];
	ld.param.u32 	%r91, [_Z6stage3Psii_param_1];
	ld.param.u32 	%r90, [_Z6stage3Psii_param_2];
	cvta.to.global.u64 	%rd1, %rd2;
	mov.u32 	%r92, %ctaid.x;
	shl.b32 	%r1, %r92, 6;
	setp.eq.s32 	%p1, %r1, %r91;
	mov.u32 	%r93, %ctaid.y;
	shl.b32 	%r2, %r93, 6;
	setp.eq.s32 	%p2, %r2, %r91;
	or.pred  	%p3, %p1, %p2;
	@%p3 bra 	$L__BB3_21;
	mov.u32 	%r242, %tid.y;
	setp.gt.u32 	%p4, %r242, 63;
	@%p4 bra 	$L__BB3_12;
	mov.u32 	%r4, %tid.x;
	mov.u32 	%r5, %ntid.x;
	mov.u32 	%r6, %ntid.y;
	add.s32 	%r7, %r4, %r5;
	max.u32 	%r95, %r7, 64;
	setp.lt.u32 	%p5, %r7, 64;
	selp.u32 	%r96, 1, 0, %p5;
	add.s32 	%r97, %r7, %r96;
	sub.s32 	%r98, %r95, %r97;
	div.u32 	%r99, %r98, %r5;
	add.s32 	%r8, %r99, %r96;
	and.b32  	%r9, %r8, 3;
	add.s32 	%r10, %r7, %r5;
	shl.b32 	%r11, %r5, 3;
	shl.b32 	%r12, %r5, 1;
	mul.lo.s32 	%r100, %r5, 3;
	add.s32 	%r13, %r1, %r100;
	add.s32 	%r14, %r5, %r91;
	add.s32 	%r15, %r91, %r12;
	add.s32 	%r16, %r91, %r100;
	mov.u32 	%r225, %r242;
$L__BB3_3:
	setp.gt.u32 	%p6, %r4, 63;
	@%p6 bra 	$L__BB3_11;
	setp.eq.s32 	%p7, %r9, 3;
	add.s32 	%r101, %r2, %r225;
	mul.lo.s32 	%r18, %r101, %r90;
	add.s32 	%r102, %r225, %r91;
	mul.lo.s32 	%r19, %r102, %r90;
	mov.u32 	%r226, %r4;
	@%p7 bra 	$L__BB3_8;
	setp.eq.s32 	%p8, %r9, 0;
	add.s32 	%r103, %r4, %r1;
	add.s32 	%r20, %r103, %r18;
	mul.wide.u32 	%rd3, %r20, 2;
	add.s64 	%rd4, %rd1, %rd3;
	ld.global.u16 	%rs1, [%rd4];
	shl.b32 	%r104, %r225, 6;
	add.s32 	%r105, %r4, %r104;
	shl.b32 	%r106, %r105, 1;
	mov.u32 	%r107, _ZZ6stage3PsiiE3mat;
	add.s32 	%r21, %r107, %r106;
	st.shared.u16 	[%r21], %rs1;
	add.s32 	%r108, %r18, %r91;
	add.s32 	%r22, %r108, %r4;
	mul.wide.u32 	%rd5, %r22, 2;
	add.s64 	%rd6, %rd1, %rd5;
	ld.global.u16 	%rs2, [%rd6];
	st.shared.u16 	[%r21+8192], %rs2;
	add.s32 	%r23, %r103, %r19;
	mul.wide.u32 	%rd7, %r23, 2;
	add.s64 	%rd8, %rd1, %rd7;
	ld.global.u16 	%rs3, [%rd8];
	st.shared.u16 	[%r21+16384], %rs3;
	mov.u32 	%r226, %r7;
	@%p8 bra 	$L__BB3_8;
	setp.eq.s32 	%p9, %r9, 1;
	add.s32 	%r24, %r20, %r5;
	mul.wide.u32 	%rd9, %r24, 2;
	add.s64 	%rd10, %rd1, %rd9;
	ld.global.u16 	%rs4, [%rd10];
	add.s32 	%r25, %r21, %r12;
	st.shared.u16 	[%r25], %rs4;
	add.s32 	%r26, %r22, %r5;
	mul.wide.u32 	%rd11, %r26, 2;
	add.s64 	%rd12, %rd1, %rd11;
	ld.global.u16 	%rs5, [%rd12];
	st.shared.u16 	[%r25+8192], %rs5;
	add.s32 	%r27, %r23, %r5;
	mul.wide.u32 	%rd13, %r27, 2;
	add.s64 	%rd14, %rd1, %rd13;
	ld.global.u16 	%rs6, [%rd14];
	st.shared.u16 	[%r25+16384], %rs6;
	mov.u32 	%r226, %r10;
	@%p9 bra 	$L__BB3_8;
	add.s32 	%r226, %r10, %r5;
	add.s32 	%r109, %r24, %r5;
	mul.wide.u32 	%rd15, %r109, 2;
	add.s64 	%rd16, %rd1, %rd15;
	ld.global.u16 	%rs7, [%rd16];
	add.s32 	%r110, %r25, %r12;
	st.shared.u16 	[%r110], %rs7;
	add.s32 	%r111, %r26, %r5;
	mul.wide.u32 	%rd17, %r111, 2;
	add.s64 	%rd18, %rd1, %rd17;
	ld.global.u16 	%rs8, [%rd18];
	st.shared.u16 	[%r110+8192], %rs8;
	add.s32 	%r112, %r27, %r5;
	mul.wide.u32 	%rd19, %r112, 2;
	add.s64 	%rd20, %rd1, %rd19;
	ld.global.u16 	%rs9, [%rd20];
	st.shared.u16 	[%r110+16384], %rs9;
$L__BB3_8:
	setp.lt.u32 	%p10, %r8, 3;
	@%p10 bra 	$L__BB3_11;
	shl.b32 	%r113, %r225, 7;
	shl.b32 	%r114, %r226, 1;
	add.s32 	%r115, %r113, %r114;
	mov.u32 	%r116, _ZZ6stage3PsiiE3mat;
	add.s32 	%r239, %r116, %r115;
	add.s32 	%r117, %r1, %r226;
	add.s32 	%r118, %r117, %r5;
	add.s32 	%r238, %r118, %r19;
	add.s32 	%r119, %r117, %r12;
	add.s32 	%r237, %r119, %r19;
	add.s32 	%r120, %r13, %r226;
	add.s32 	%r236, %r120, %r19;
	add.s32 	%r235, %r117, %r19;
	add.s32 	%r234, %r118, %r18;
	add.s32 	%r233, %r119, %r18;
	add.s32 	%r232, %r120, %r18;
	add.s32 	%r231, %r117, %r18;
	add.s32 	%r121, %r14, %r226;
	add.s32 	%r230, %r121, %r18;
	add.s32 	%r122, %r15, %r226;
	add.s32 	%r229, %r122, %r18;
	add.s32 	%r123, %r16, %r226;
	add.s32 	%r228, %r123, %r18;
	add.s32 	%r124, %r91, %r226;
	add.s32 	%r227, %r124, %r18;
$L__BB3_10:
	mul.wide.u32 	%rd21, %r231, 2;
	add.s64 	%rd22, %rd1, %rd21;
	ld.global.u16 	%rs10, [%rd22];
	st.shared.u16 	[%r239], %rs10;
	mul.wide.u32 	%rd23, %r227, 2;
	add.s64 	%rd24, %rd1, %rd23;
	ld.global.u16 	%rs11, [%rd24];
	st.shared.u16 	[%r239+8192], %rs11;
	mul.wide.u32 	%rd25, %r235, 2;
	add.s64 	%rd26, %rd1, %rd25;
	ld.global.u16 	%rs12, [%rd26];
	st.shared.u16 	[%r239+16384], %rs12;
	mul.wide.u32 	%rd27, %r234, 2;
	add.s64 	%rd28, %rd1, %rd27;
	ld.global.u16 	%rs13, [%rd28];
	add.s32 	%r125, %r239, %r12;
	st.shared.u16 	[%r125], %rs13;
	mul.wide.u32 	%rd29, %r230, 2;
	add.s64 	%rd30, %rd1, %rd29;
	ld.global.u16 	%rs14, [%rd30];
	st.shared.u16 	[%r125+8192], %rs14;
	mul.wide.u32 	%rd31, %r238, 2;
	add.s64 	%rd32, %rd1, %rd31;
	ld.global.u16 	%rs15, [%rd32];
	st.shared.u16 	[%r125+16384], %rs15;
	mul.wide.u32 	%rd33, %r233, 2;
	add.s64 	%rd34, %rd1, %rd33;
	ld.global.u16 	%rs16, [%rd34];
	add.s32 	%r126, %r125, %r12;
	st.shared.u16 	[%r126], %rs16;
	mul.wide.u32 	%rd35, %r229, 2;
	add.s64 	%rd36, %rd1, %rd35;
	ld.global.u16 	%rs17, [%rd36];
	st.shared.u16 	[%r126+8192], %rs17;
	mul.wide.u32 	%rd37, %r237, 2;
	add.s64 	%rd38, %rd1, %rd37;
	ld.global.u16 	%rs18, [%rd38];
	st.shared.u16 	[%r126+16384], %rs18;
	mul.wide.u32 	%rd39, %r232, 2;
	add.s64 	%rd40, %rd1, %rd39;
	ld.global.u16 	%rs19, [%rd40];
	add.s32 	%r127, %r126, %r12;
	st.shared.u16 	[%r127], %rs19;
	mul.wide.u32 	%rd41, %r228, 2;
	add.s64 	%rd42, %rd1, %rd41;
	ld.global.u16 	%rs20, [%rd42];
	st.shared.u16 	[%r127+8192], %rs20;
	mul.wide.u32 	%rd43, %r236, 2;
	add.s64 	%rd44, %rd1, %rd43;
	ld.global.u16 	%rs21, [%rd44];
	st.shared.u16 	[%r127+16384], %rs21;
	shl.b32 	%r128, %r5, 2;
	add.s32 	%r226, %r226, %r128;
	add.s32 	%r239, %r239, %r11;
	add.s32 	%r238, %r238, %r128;
	add.s32 	%r237, %r237, %r128;
	add.s32 	%r236, %r236, %r128;
	add.s32 	%r235, %r235, %r128;
	add.s32 	%r234, %r234, %r128;
	add.s32 	%r233, %r233, %r128;
	add.s32 	%r232, %r232, %r128;
	add.s32 	%r231, %r231, %r128;
	add.s32 	%r230, %r230, %r128;
	add.s32 	%r229, %r229, %r128;
	add.s32 	%r228, %r228, %r128;
	add.s32 	%r227, %r227, %r128;
	setp.lt.u32 	%p11, %r226, 64;
	@%p11 bra 	$L__BB3_10;
$L__BB3_11:
	add.s32 	%r225, %r225, %r6;
	setp.lt.u32 	%p12, %r225, 64;
	@%p12 bra 	$L__BB3_3;
$L__BB3_12:
	bar.sync 	0;
	shl.b32 	%r72, %r242, 6;
	mov.u32 	%r73, %tid.x;
	add.s32 	%r130, %r72, %r73;
	shl.b32 	%r131, %r130, 1;
	mov.u32 	%r132, _ZZ6stage3PsiiE3mat;
	add.s32 	%r74, %r132, %r131;
	mov.b32 	%r241, 0;
$L__BB3_13:
	add.s32 	%r133, %r72, %r241;
	shl.b32 	%r134, %r133, 1;
	add.s32 	%r136, %r132, %r134;
	ld.shared.s16 	%r137, [%r136+8192];
	shl.b32 	%r138, %r241, 6;
	add.s32 	%r139, %r138, %r73;
	shl.b32 	%r140, %r139, 1;
	add.s32 	%r141, %r132, %r140;
	ld.shared.s16 	%r142, [%r141+16384];
	add.s32 	%r143, %r142, %r137;
	ld.shared.s16 	%r144, [%r74];
	min.s32 	%r145, %r143, %r144;
	st.shared.u16 	[%r74], %r145;
	ld.shared.s16 	%r146, [%r136+8192];
	ld.shared.s16 	%r147, [%r141+16448];
	add.s32 	%r148, %r147, %r146;
	ld.shared.s16 	%r149, [%r74+64];
	min.s32 	%r150, %r148, %r149;
	st.shared.u16 	[%r74+64], %r150;
	ld.shared.s16 	%r151, [%r136+12288];
	ld.shared.s16 	%r152, [%r141+16384];
	add.s32 	%r153, %r152, %r151;
	ld.shared.s16 	%r154, [%r74+4096];
	min.s32 	%r155, %r153, %r154;
	st.shared.u16 	[%r74+4096], %r155;
	ld.shared.s16 	%r156, [%r136+12288];
	ld.shared.s16 	%r157, [%r141+16448];
	add.s32 	%r158, %r157, %r156;
	ld.shared.s16 	%r159, [%r74+4160];
	min.s32 	%r160, %r158, %r159;
	st.shared.u16 	[%r74+4160], %r160;
	bar.sync 	0;
	ld.shared.s16 	%r161, [%r136+8194];
	ld.shared.s16 	%r162, [%r141+16512];
	add.s32 	%r163, %r162, %r161;
	ld.shared.s16 	%r164, [%r74];
	min.s32 	%r165, %r163, %r164;
	st.shared.u16 	[%r74], %r165;
	ld.shared.s16 	%r166, [%r136+8194];
	ld.shared.s16 	%r167, [%r141+16576];
	add.s32 	%r168, %r167, %r166;
	ld.shared.s16 	%r169, [%r74+64];
	min.s32 	%r170, %r168, %r169;
	st.shared.u16 	[%r74+64], %r170;
	ld.shared.s16 	%r171, [%r136+12290];
	ld.shared.s16 	%r172, [%r141+16512];
	add.s32 	%r173, %r172, %r171;
	ld.shared.s16 	%r174, [%r74+4096];
	min.s32 	%r175, %r173, %r174;
	st.shared.u16 	[%r74+4096], %r175;
	ld.shared.s16 	%r176, [%r136+12290];
	ld.shared.s16 	%r177, [%r141+16576];
	add.s32 	%r178, %r177, %r176;
	ld.shared.s16 	%r179, [%r74+4160];
	min.s32 	%r180, %r178, %r179;
	st.shared.u16 	[%r74+4160], %r180;
	bar.sync 	0;
	ld.shared.s16 	%r181, [%r136+8196];
	ld.shared.s16 	%r182, [%r141+16640];
	add.s32 	%r183, %r182, %r181;
	ld.shared.s16 	%r184, [%r74];
	min.s32 	%r185, %r183, %r184;
	st.shared.u16 	[%r74], %r185;
	ld.shared.s16 	%r186, [%r136+8196];
	ld.shared.s16 	%r187, [%r141+16704];
	add.s32 	%r188, %r187, %r186;
	ld.shared.s16 	%r189, [%r74+64];
	min.s32 	%r190, %r188, %r189;
	st.shared.u16 	[%r74+64], %r190;
	ld.shared.s16 	%r191, [%r136+12292];
	ld.shared.s16 	%r192, [%r141+16640];
	add.s32 	%r193, %r192, %r191;
	ld.shared.s16 	%r194, [%r74+4096];
	min.s32 	%r195, %r193, %r194;
	st.shared.u16 	[%r74+4096], %r195;
	ld.shared.s16 	%r196, [%r136+12292];
	ld.shared.s16 	%r197, [%r141+16704];
	add.s32 	%r198, %r197, %r196;
	ld.shared.s16 	%r199, [%r74+4160];
	min.s32 	%r200, %r198, %r199;
	st.shared.u16 	[%r74+4160], %r200;
	bar.sync 	0;
	ld.shared.s16 	%r201, [%r136+8198];
	ld.shared.s16 	%r202, [%r141+16768];
	add.s32 	%r203, %r202, %r201;
	ld.shared.s16 	%r204, [%r74];
	min.s32 	%r205, %r203, %r204;
	st.shared.u16 	[%r74], %r205;
	ld.shared.s16 	%r206, [%r136+8198];
	ld.shared.s16 	%r207, [%r141+16832];
	add.s32 	%r208, %r207, %r206;
	ld.shared.s16 	%r209, [%r74+64];
	min.s32 	%r210, %r208, %r209;
	st.shared.u16 	[%r74+64], %r210;
	ld.shared.s16 	%r211, [%r136+12294];
	ld.shared.s16 	%r212, [%r141+16768];
	add.s32 	%r213, %r212, %r211;
	ld.shared.s16 	%r214, [%r74+4096];
	min.s32 	%r215, %r213, %r214;
	st.shared.u16 	[%r74+4096], %r215;
	ld.shared.s16 	%r216, [%r136+12294];
	ld.shared.s16 	%r217, [%r141+16832];
	add.s32 	%r218, %r217, %r216;
	ld.shared.s16 	%r219, [%r74+4160];
	min.s32 	%r220, %r218, %r219;
	st.shared.u16 	[%r74+4160], %r220;
	bar.sync 	0;
	add.s32 	%r241, %r241, 4;
	setp.eq.s32 	%p13, %r241, 64;
	@%p13 bra 	$L__BB3_14;
	bra.uni 	$L__BB3_13;
$L__BB3_14:
	setp.gt.u32 	%p14, %r242, 63;
	@%p14 bra 	$L__BB3_20;
	shl.b32 	%r221, %r73, 1;
	add.s32 	%r75, %r132, %r221;
	add.s32 	%r76, %r73, %r1;
$L__BB3_16:
	setp.gt.u32 	%p15, %r73, 63;
	@%p15 bra 	$L__BB3_19;
	add.s32 	%r223, %r2, %r242;
	shl.b32 	%r224, %r242, 7;
	add.s32 	%r244, %r75, %r224;
	mad.lo.s32 	%r243, %r223, %r90, %r76;
	mov.u32 	%r245, %r73;
$L__BB3_18:
	ld.shared.u16 	%rs22, [%r244];
	mul.wide.u32 	%rd45, %r243, 2;
	add.s64 	%rd46, %rd1, %rd45;
	st.global.u16 	[%rd46], %rs22;
	add.s32 	%r85, %r245, 32;
	add.s32 	%r244, %r244, 64;
	add.s32 	%r243, %r243, 32;
	setp.lt.u32 	%p16, %r245, 32;
	mov.u32 	%r245, %r85;
	@%p16 bra 	$L__BB3_18;
$L__BB3_19:
	add.s32 	%r88, %r242, 32;
	setp.lt.u32 	%p17, %r242, 32;
	mov.u32 	%r242, %r88;
	@%p17 bra 	$L__BB3_16;
$L__BB3_20:
	bar.sync 	0;
$L__BB3_21:
	ret;

}


// ===== COMPILED SASS (sm_100) =====

	.target	sm_100

	.elftype	@"ET_EXEC"


//--------------------- .note.nv.tkinfo           --------------------------
	.section	.note.nv.tkinfo,"",@"SHT_NOTE"
	.sectionflags	@"SHF_NOTE_NV_TKINFO"
	.tkinfo
        /*0018*/ 	.word	0x00000002
        /*0030*/ 	.string	""
        /*0030*/ 	.string	"ptxas"
        /*0030*/ 	.string	"Cuda compilation tools, release 13.0, V13.0.88"
        /*0030*/ 	.string	"Build cuda_13.0.r13.0/compiler.36424714_0"
        /*0030*/ 	.string	"-arch sm_100 -m 64 "



//--------------------- .note.nv.cuinfo           --------------------------
	.section	.note.nv.cuinfo,"",@"SHT_NOTE"
	.sectionflags	@"SHF_NOTE_NV_CUINFO"
        /*0018*/ 	.short	0x0002
        /*001a*/ 	.short	0x0064
        /*001c*/ 	.short	0x0082
	.zero		2


//--------------------- .nv.info                  --------------------------
	.section	.nv.info,"",@"SHT_CUDA_INFO"
	.align	4


	//----- nvinfo : EIATTR_REGCOUNT
	.align		4
        /*0000*/ 	.byte	0x04, 0x2f
        /*0002*/ 	.short	(.L_1 - .L_0)
	.align		4
.L_0:
        /*0004*/ 	.word	index@(_Z6stage1Psii)
        /*0008*/ 	.word	0x00000020


	//----- nvinfo : EIATTR_FRAME_SIZE
	.align		4
.L_1:
        /*000c*/ 	.byte	0x04, 0x11
        /*000e*/ 	.short	(.L_3 - .L_2)
	.align		4
.L_2:
        /*0010*/ 	.word	index@(_Z6stage1Psii)
        /*0014*/ 	.word	0x00000000


	//----- nvinfo : EIATTR_REGCOUNT
	.align		4
.L_3:
        /*0018*/ 	.byte	0x04, 0x2f
        /*001a*/ 	.short	(.L_5 - .L_4)
	.align		4
.L_4:
        /*001c*/ 	.word	index@(_Z10stage2_rowPsii)
        /*0020*/ 	.word	0x00000020


	//----- nvinfo : EIATTR_FRAME_SIZE
	.align		4
.L_5:
        /*0024*/ 	.byte	0x04, 0x11
        /*0026*/ 	.short	(.L_7 - .L_6)
	.align		4
.L_6:
        /*0028*/ 	.word	index@(_Z10stage2_rowPsii)
        /*002c*/ 	.word	0x00000000


	//----- nvinfo : EIATTR_REGCOUNT
	.align		4
.L_7:
        /*0030*/ 	.byte	0x04, 0x2f
        /*0032*/ 	.short	(.L_9 - .L_8)
	.align		4
.L_8:
        /*0034*/ 	.word	index@(_Z10stage2_colPsii)
        /*0038*/ 	.word	0x00000020


	//----- nvinfo : EIATTR_FRAME_SIZE
	.align		4
.L_9:
        /*003c*/ 	.byte	0x04, 0x11
        /*003e*/ 	.short	(.L_11 - .L_10)
	.align		4
.L_10:
        /*0040*/ 	.word	index@(_Z10stage2_colPsii)
        /*0044*/ 	.word	0x00000000


	//----- nvinfo : EIATTR_REGCOUNT
	.align		4
.L_11:
        /*0048*/ 	.byte	0x04, 0x2f
        /*004a*/ 	.short	(.L_13 - .L_12)
	.align		4
.L_12:
        /*004c*/ 	.word	index@(_Z6stage3Psii)
        /*0050*/ 	.word	0x00000028


	//----- nvinfo : EIATTR_FRAME_SIZE
	.align		4
.L_13:
        /*0054*/ 	.byte	0x04, 0x11
        /*0056*/ 	.short	(.L_15 - .L_14)
	.align		4
.L_14:
        /*0058*/ 	.word	index@(_Z6stage3Psii)
        /*005c*/ 	.word	0x00000000


	//----- nvinfo : EIATTR_MIN_STACK_SIZE
	.align		4
.L_15:
        /*0060*/ 	.byte	0x04, 0x12
        /*0062*/ 	.short	(.L_17 - .L_16)
	.align		4
.L_16:
        /*0064*/ 	.word	index@(_Z6stage3Psii)
        /*0068*/ 	.word	0x00000000


	//----- nvinfo : EIATTR_MIN_STACK_SIZE
	.align		4
.L_17:
        /*006c*/ 	.byte	0x04, 0x12
        /*006e*/ 	.short	(.L_19 - .L_18)
	.align		4
.L_18:
        /*0070*/ 	.word	index@(_Z10stage2_colPsii)
        /*0074*/ 	.word	0x00000000


	//----- nvinfo : EIATTR_MIN_STACK_SIZE
	.align		4
.L_19:
        /*0078*/ 	.byte	0x04, 0x12
        /*007a*/ 	.short	(.L_21 - .L_20)
	.align		4
.L_20:
        /*007c*/ 	.word	index@(_Z10stage2_rowPsii)
        /*0080*/ 	.word	0x00000000


	//----- nvinfo : EIATTR_MIN_STACK_SIZE
	.align		4
.L_21:
        /*0084*/ 	.byte	0x04, 0x12
        /*0086*/ 	.short	(.L_23 - .L_22)
	.align		4
.L_22:
        /*0088*/ 	.word	index@(_Z6stage1Psii)
        /*008c*/ 	.word	0x00000000
.L_23:


//--------------------- .nv.compat                --------------------------
	.section	.nv.compat,"",@"SHT_CUDA_COMPAT_INFO"
	.align	4
        /*0000*/ 	.byte	0x02, 0x09, 0x00, 0x00, 0x02, 0x02, 0x01, 0x00, 0x02, 0x05, 0x05, 0x00, 0x03, 0x07, 0x01, 0x01
        /*0010*/ 	.byte	0x02, 0x03, 0x00, 0x00, 0x02, 0x06, 0x01, 0x00, 0x04, 0x0b, 0x08, 0x00, 0x09, 0x00, 0x00, 0x00
        /*0020*/ 	.byte	0x00, 0x00, 0x00, 0x00


//--------------------- .nv.info._Z6stage3Psii    --------------------------
	.section	.nv.info._Z6stage3Psii,"",@"SHT_CUDA_INFO"
	.sectionflags	@""
	.align	4


	//----- nvinfo : EIATTR_CUDA_API_VERSION
	.align		4
        /*0000*/ 	.byte	0x04, 0x37
        /*0002*/ 	.short	(.L_25 - .L_24)
.L_24:
        /*0004*/ 	.word	0x00000082


	//----- nvinfo : EIATTR_KPARAM_INFO
	.align		4
.L_25:
        /*0008*/ 	.byte	0x04, 0x17
        /*000a*/ 	.short	(.L_27 - .L_26)
.L_26:
        /*000c*/ 	.word	0x00000000
        /*0010*/ 	.short	0x0002
        /*0012*/ 	.short	0x000c
        /*0014*/ 	.byte	0x00, 0xf0, 0x11, 0x00


	//----- nvinfo : EIATTR_KPARAM_INFO
	.align		4
.L_27:
        /*0018*/ 	.byte	0x04, 0x17
        /*001a*/ 	.short	(.L_29 - .L_28)
.L_28:
        /*001c*/ 	.word	0x00000000
        /*0020*/ 	.short	0x0001
        /*0022*/ 	.short	0x0008
        /*0024*/ 	.byte	0x00, 0xf0, 0x11, 0x00


	//----- nvinfo : EIATTR_KPARAM_INFO
	.align		4
.L_29:
        /*0028*/ 	.byte	0x04, 0x17
        /*002a*/ 	.short	(.L_31 - .L_30)
.L_30:
        /*002c*/ 	.word	0x00000000
        /*0030*/ 	.short	0x0000
        /*0032*/ 	.short	0x0000
        /*0034*/ 	.byte	0x00, 0xf5, 0x21, 0x00


	//----- nvinfo : EIATTR_SPARSE_MMA_MASK
	.align		4
.L_31:
        /*0038*/ 	.byte	0x03, 0x50
        /*003a*/ 	.short	0x0000


	//----- nvinfo : EIATTR_MAXREG_COUNT
	.align		4
        /*003c*/ 	.byte	0x03, 0x1b
        /*003e*/ 	.short	0x00ff


	//----- nvinfo : EIATTR_NUM_BARRIERS
	.align		4
        /*0040*/ 	.byte	0x02, 0x4c
        /*0042*/ 	.byte	0x01
	.zero		1


	//----- nvinfo : EIATTR_MERCURY_ISA_VERSION
	.align		4
        /*0044*/ 	.byte	0x03, 0x5f
        /*0046*/ 	.short	0x0101


	//----- nvinfo : EIATTR_VRC_CTA_INIT_COUNT
	.align		4
        /*0048*/ 	.byte	0x02, 0x4a
	.zero		1
	.zero		1


	//----- nvinfo : EIATTR_EXIT_INSTR_OFFSETS
	.align		4
        /*004c*/ 	.byte	0x04, 0x1c
        /*004e*/ 	.short	(.L_33 - .L_32)


	//   ....[0]....
.L_32:
        /*0050*/ 	.word	0x00000080


	//   ....[1]....
        /*0054*/ 	.word	0x00001480


	//----- nvinfo : EIATTR_CRS_STACK_SIZE
	.align		4
.L_33:
        /*0058*/ 	.byte	0x04, 0x1e
        /*005a*/ 	.short	(.L_35 - .L_34)
.L_34:
        /*005c*/ 	.word	0x00000000


	//----- nvinfo : EIATTR_CBANK_PARAM_SIZE
	.align		4
.L_35:
        /*0060*/ 	.byte	0x03, 0x19
        /*0062*/ 	.short	0x0010


	//----- nvinfo : EIATTR_PARAM_CBANK
	.align		4
        /*0064*/ 	.byte	0x04, 0x0a
        /*0066*/ 	.short	(.L_37 - .L_36)
	.align		4
.L_36:
        /*0068*/ 	.word	index@(.nv.constant0._Z6stage3Psii)
        /*006c*/ 	.short	0x0380
        /*006e*/ 	.short	0x0010


	//----- nvinfo : EIATTR_SW_WAR
	.align		4
.L_37:
        /*0070*/ 	.byte	0x04, 0x36
        /*0072*/ 	.short	(.L_39 - .L_38)
.L_38:
        /*0074*/ 	.word	0x00000008
.L_39:


//--------------------- .nv.info._Z10stage2_colPsii --------------------------
	.section	.nv.info._Z10stage2_colPsii,"",@"SHT_CUDA_INFO"
	.sectionflags	@""
	.align	4


	//----- nvinfo : EIATTR_CUDA_API_VERSION
	.align		4
        /*0000*/ 	.byte	0x04, 0x37
        /*0002*/ 	.short	(.L_41 - .L_40)
.L_40:
        /*0004*/ 	.word	0x00000082


	//----- nvinfo : EIATTR_KPARAM_INFO
	.align		4
.L_41:
        /*0008*/ 	.byte	0x04, 0x17
        /*000a*/ 	.short	(.L_43 - .L_42)
.L_42:
        /*000c*/ 	.word	0x00000000
        /*0010*/ 	.short	0x0002
        /*0012*/ 	.short	0x000c
        /*0014*/ 	.byte	0x00, 0xf0, 0x11, 0x00


	//----- nvinfo : EIATTR_KPARAM_INFO
	.align		4
.L_43:
        /*0018*/ 	.byte	0x04, 0x17
        /*001a*/ 	.short	(.L_45 - .L_44)
.L_44:
        /*001c*/ 	.word	0x00000000
        /*0020*/ 	.short	0x0001
        /*0022*/ 	.short	0x0008
        /*0024*/ 	.byte	0x00, 0xf0, 0x11, 0x00


	//----- nvinfo : EIATTR_KPARAM_INFO
	.align		4
.L_45:
        /*0028*/ 	.byte	0x04, 0x17
        /*002a*/ 	.short	(.L_47 - .L_46)
.L_46:
        /*002c*/ 	.word	0x00000000
        /*0030*/ 	.short	0x0000
        /*0032*/ 	.short	0x0000
        /*0034*/ 	.byte	0x00, 0xf5, 0x21, 0x00


	//----- nvinfo : EIATTR_SPARSE_MMA_MASK
	.align		4
.L_47:
        /*0038*/ 	.byte	0x03, 0x50
        /*003a*/ 	.short	0x0000


	//----- nvinfo : EIATTR_MAXREG_COUNT
	.align		4
        /*003c*/ 	.byte	0x03, 0x1b
        /*003e*/ 	.short	0x00ff


	//----- nvinfo : EIATTR_NUM_BARRIERS
	.align		4
        /*0040*/ 	.byte	0x02, 0x4c
        /*0042*/ 	.byte	0x01
	.zero		1


	//----- nvinfo : EIATTR_MERCURY_ISA_VERSION
	.align		4
        /*0044*/ 	.byte	0x03, 0x5f
        /*0046*/ 	.short	0x0101


	//----- nvinfo : EIATTR_VRC_CTA_INIT_COUNT
	.align		4
        /*0048*/ 	.byte	0x02, 0x4a
	.zero		1
	.zero		1


	//----- nvinfo : EIATTR_EXIT_INSTR_OFFSETS
	.align		4
        /*004c*/ 	.byte	0x04, 0x1c
        /*004e*/ 	.short	(.L_49 - .L_48)


	//   ....[0]....
.L_48:
        /*0050*/ 	.word	0x00000050


	//   ....[1]....
        /*0054*/ 	.word	0x00001720


	//----- nvinfo : EIATTR_CRS_STACK_SIZE
	.align		4
.L_49:
        /*0058*/ 	.byte	0x04, 0x1e
        /*005a*/ 	.short	(.L_51 - .L_50)
.L_50:
        /*005c*/ 	.word	0x00000000


	//----- nvinfo : EIATTR_CBANK_PARAM_SIZE
	.align		4
.L_51:
        /*0060*/ 	.byte	0x03, 0x19
        /*0062*/ 	.short	0x0010


	//----- nvinfo : EIATTR_PARAM_CBANK
	.align		4
        /*0064*/ 	.byte	0x04, 0x0a
        /*0066*/ 	.short	(.L_53 - .L_52)
	.align		4
.L_52:
        /*0068*/ 	.word	index@(.nv.constant0._Z10stage2_colPsii)
        /*006c*/ 	.short	0x0380
        /*006e*/ 	.short	0x0010


	//----- nvinfo : EIATTR_SW_WAR
	.align		4
.L_53:
        /*0070*/ 	.byte	0x04, 0x36
        /*0072*/ 	.short	(.L_55 - .L_54)
.L_54:
        /*0074*/ 	.word	0x00000008
.L_55:


//--------------------- .nv.info._Z10stage2_rowPsii --------------------------
	.section	.nv.info._Z10stage2_rowPsii,"",@"SHT_CUDA_INFO"
	.sectionflags	@""
	.align	4


	//----- nvinfo : EIATTR_CUDA_API_VERSION
	.align		4
        /*0000*/ 	.byte	0x04, 0x37
        /*0002*/ 	.short	(.L_57 - .L_56)
.L_56:
        /*0004*/ 	.word	0x00000082


	//----- nvinfo : EIATTR_KPARAM_INFO
	.align		4
.L_57:
        /*0008*/ 	.byte	0x04, 0x17
        /*000a*/ 	.short	(.L_59 - .L_58)
.L_58:
        /*000c*/ 	.word	0x00000000
        /*0010*/ 	.short	0x0002
        /*0012*/ 	.short	0x000c
        /*0014*/ 	.byte	0x00, 0xf0, 0x11, 0x00


	//----- nvinfo : EIATTR_KPARAM_INFO
	.align		4
.L_59:
        /*0018*/ 	.byte	0x04, 0x17
        /*001a*/ 	.short	(.L_61 - .L_60)
.L_60:
        /*001c*/ 	.word	0x00000000
        /*0020*/ 	.short	0x0001
        /*0022*/ 	.short	0x0008
        /*0024*/ 	.byte	0x00, 0xf0, 0x11, 0x00


	//----- nvinfo : EIATTR_KPARAM_INFO
	.align		4
.L_61:
        /*0028*/ 	.byte	0x04, 0x17
        /*002a*/ 	.short	(.L_63 - .L_62)
.L_62:
        /*002c*/ 	.word	0x00000000
        /*0030*/ 	.short	0x0000
        /*0032*/ 	.short	0x0000
        /*0034*/ 	.byte	0x00, 0xf5, 0x21, 0x00


	//----- nvinfo : EIATTR_SPARSE_MMA_MASK
	.align		4
.L_63:
        /*0038*/ 	.byte	0x03, 0x50
        /*003a*/ 	.short	0x0000


	//----- nvinfo : EIATTR_MAXREG_COUNT
	.align		4
        /*003c*/ 	.byte	0x03, 0x1b
        /*003e*/ 	.short	0x00ff


	//----- nvinfo : EIATTR_NUM_BARRIERS
	.align		4
        /*0040*/ 	.byte	0x02, 0x4c
        /*0042*/ 	.byte	0x01
	.zero		1


	//----- nvinfo : EIATTR_MERCURY_ISA_VERSION
	.align		4
        /*0044*/ 	.byte	0x03, 0x5f
        /*0046*/ 	.short	0x0101


	//----- nvinfo : EIATTR_VRC_CTA_INIT_COUNT
	.align		4
        /*0048*/ 	.byte	0x02, 0x4a
	.zero		1
	.zero		1


	//----- nvinfo : EIATTR_EXIT_INSTR_OFFSETS
	.align		4
        /*004c*/ 	.byte	0x04, 0x1c
        /*004e*/ 	.short	(.L_65 - .L_64)


	//   ....[0]....
.L_64:
        /*0050*/ 	.word	0x00000050


	//   ....[1]....
        /*0054*/ 	.word	0x000016d0


	//----- nvinfo : EIATTR_CRS_STACK_SIZE
	.align		4
.L_65:
        /*0058*/ 	.byte	0x04, 0x1e
        /*005a*/ 	.short	(.L_67 - .L_66)
.L_66:
        /*005c*/ 	.word	0x00000000


	//----- nvinfo : EIATTR_CBANK_PARAM_SIZE
	.align		4
.L_67:
        /*0060*/ 	.byte	0x03, 0x19
        /*0062*/ 	.short	0x0010


	//----- nvinfo : EIATTR_PARAM_CBANK
	.align		4
        /*0064*/ 	.byte	0x04, 0x0a
        /*0066*/ 	.short	(.L_69 - .L_68)
	.align		4
.L_68:
        /*0068*/ 	.word	index@(.nv.constant0._Z10stage2_rowPsii)
        /*006c*/ 	.short	0x0380
        /*006e*/ 	.short	0x0010


	//----- nvinfo : EIATTR_SW_WAR
	.align		4
.L_69:
        /*0070*/ 	.byte	0x04, 0x36
        /*0072*/ 	.short	(.L_71 - .L_70)
.L_70:
        /*0074*/ 	.word	0x00000008
.L_71:


//--------------------- .nv.info._Z6stage1Psii    --------------------------
	.section	.nv.info._Z6stage1Psii,"",@"SHT_CUDA_INFO"
	.sectionflags	@""
	.align	4


	//----- nvinfo : EIATTR_CUDA_API_VERSION
	.align		4
        /*0000*/ 	.byte	0x04, 0x37
        /*0002*/ 	.short	(.L_73 - .L_72)
.L_72:
        /*0004*/ 	.word	0x00000082


	//----- nvinfo : EIATTR_KPARAM_INFO
	.align		4
.L_73:
        /*0008*/ 	.byte	0x04, 0x17
        /*000a*/ 	.short	(.L_75 - .L_74)
.L_74:
        /*000c*/ 	.word	0x00000000
        /*0010*/ 	.short	0x0002
        /*0012*/ 	.short	0x000c
        /*0014*/ 	.byte	0x00, 0xf0, 0x11, 0x00


	//----- nvinfo : EIATTR_KPARAM_INFO
	.align		4
.L_75:
        /*0018*/ 	.byte	0x04, 0x17
        /*001a*/ 	.short	(.L_77 - .L_76)
.L_76:
        /*001c*/ 	.word	0x00000000
        /*0020*/ 	.short	0x0001
        /*0022*/ 	.short	0x0008
        /*0024*/ 	.byte	0x00, 0xf0, 0x11, 0x00


	//----- nvinfo : EIATTR_KPARAM_INFO
	.align		4
.L_77:
        /*0028*/ 	.byte	0x04, 0x17
        /*002a*/ 	.short	(.L_79 - .L_78)
.L_78:
        /*002c*/ 	.word	0x00000000
        /*0030*/ 	.short	0x0000
        /*0032*/ 	.short	0x0000
        /*0034*/ 	.byte	0x00, 0xf5, 0x21, 0x00


	//----- nvinfo : EIATTR_SPARSE_MMA_MASK
	.align		4
.L_79:
        /*0038*/ 	.byte	0x03, 0x50
        /*003a*/ 	.short	0x0000


	//----- nvinfo : EIATTR_MAXREG_COUNT
	.align		4
        /*003c*/ 	.byte	0x03, 0x1b
        /*003e*/ 	.short	0x00ff


	//----- nvinfo : EIATTR_NUM_BARRIERS
	.align		4
        /*0040*/ 	.byte	0x02, 0x4c
        /*0042*/ 	.byte	0x01
	.zero		1


	//----- nvinfo : EIATTR_MERCURY_ISA_VERSION
	.align		4
        /*0044*/ 	.byte	0x03, 0x5f
        /*0046*/ 	.short	0x0101


	//----- nvinfo : EIATTR_VRC_CTA_INIT_COUNT
	.align		4
        /*0048*/ 	.byte	0x02, 0x4a
	.zero		1
	.zero		1


	//----- nvinfo : EIATTR_EXIT_INSTR_OFFSETS
	.align		4
        /*004c*/ 	.byte	0x04, 0x1c
        /*004e*/ 	.short	(.L_81 - .L_80)


	//   ....[0]....
.L_80:
        /*0050*/ 	.word	0x00001430


	//----- nvinfo : EIATTR_CRS_STACK_SIZE
	.align		4
.L_81:
        /*0054*/ 	.byte	0x04, 0x1e
        /*0056*/ 	.short	(.L_83 - .L_82)
.L_82:
        /*0058*/ 	.word	0x00000000


	//----- nvinfo : EIATTR_CBANK_PARAM_SIZE
	.align		4
.L_83:
        /*005c*/ 	.byte	0x03, 0x19
        /*005e*/ 	.short	0x0010


	//----- nvinfo : EIATTR_PARAM_CBANK
	.align		4
        /*0060*/ 	.byte	0x04, 0x0a
        /*0062*/ 	.short	(.L_85 - .L_84)
	.align		4
.L_84:
        /*0064*/ 	.word	index@(.nv.constant0._Z6stage1Psii)
        /*0068*/ 	.short	0x0380
        /*006a*/ 	.short	0x0010


	//----- nvinfo : EIATTR_SW_WAR
	.align		4
.L_85:
        /*006c*/ 	.byte	0x04, 0x36
        /*006e*/ 	.short	(.L_87 - .L_86)
.L_86:
        /*0070*/ 	.word	0x00000008
.L_87:


//--------------------- .nv.callgraph             --------------------------
	.section	.nv.callgraph,"",@"SHT_CUDA_CALLGRAPH"
	.align	4
	.sectionentsize	8
	.align		4
        /*0000*/ 	.word	0x00000000
	.align		4
        /*0004*/ 	.word	0xffffffff
	.align		4
        /*0008*/ 	.word	0x00000000
	.align		4
        /*000c*/ 	.word	0xfffffffe
	.align		4
        /*0010*/ 	.word	0x00000000
	.align		4
        /*0014*/ 	.word	0xfffffffd
	.align		4
        /*0018*/ 	.word	0x00000000
	.align		4
        /*001c*/ 	.word	0xfffffffc


//--------------------- .text._Z6stage3Psii       --------------------------
	.section	.text._Z6stage3Psii,"ax",@progbits
	.align	128
        .global         _Z6stage3Psii
        .type           _Z6stage3Psii,@function
        .size           _Z6stage3Psii,(.L_x_70 - _Z6stage3Psii)
        .other          _Z6stage3Psii,@"STO_CUDA_ENTRY STV_DEFAULT"
_Z6stage3Psii:
.text._Z6stage3Psii:
[----:B------:R-:W-:Y:S01]  /*0000*/  LDC R1, c[0x0][0x37c] ;  /* 0x0000df00ff017b82 */ /* 0x000fe20000000800 */
[----:B------:R-:W0:Y:S07]  /*0010*/  S2R R0, SR_CTAID.X ;  /* 0x0000000000007919 */ /* 0x000e2e0000002500 */
[----:B------:R-:W1:Y:S08]  /*0020*/  S2UR UR4, SR_CTAID.Y ;  /* 0x00000000000479c3 */ /* 0x000e700000002600 */
[----:B------:R-:W2:Y:S01]  /*0030*/  LDC R12, c[0x0][0x388] ;  /* 0x0000e200ff0c7b82 */ /* 0x000ea20000000800 */
[----:B-1----:R-:W-:Y:S01]  /*0040*/  USHF.L.U32 UR4, UR4, 0x6, URZ ;  /* 0x0000000604047899 */ /* 0x002fe200080006ff */
[----:B0-----:R-:W-:-:S05]  /*0050*/  IMAD.SHL.U32 R0, R0, 0x40, RZ ;  /* 0x0000004000007824 */ /* 0x001fca00078e00ff */
[----:B--2---:R-:W-:-:S04]  /*0060*/  ISETP.NE.AND P0, PT, R12, UR4, PT ;  /* 0x000000040c007c0c */ /* 0x004fc8000bf05270 */
[----:B------:R-:W-:-:S13]  /*0070*/  ISETP.EQ.OR P0, PT, R0, R12, !P0 ;  /* 0x0000000c0000720c */ /* 0x000fda0004702670 */
[----:B------:R-:W-:Y:S05]  /*0080*/  @P0 EXIT ;  /* 0x000000000000094d */ /* 0x000fea0003800000 */
[----:B------:R-:W0:Y:S01]  /*0090*/  S2R R2, SR_TID.Y ;  /* 0x0000000000027919 */ /* 0x000e220000002200 */
[----:B------:R-:W1:Y:S01]  /*00a0*/  LDCU.64 UR8, c[0x0][0x358] ;  /* 0x00006b00ff0877ac */ /* 0x000e620008000a00 */
[----:B------:R-:W-:Y:S01]  /*00b0*/  BSSY.RECONVERGENT B0, `(.L_x_0) ;  /* 0x00000bc000007945 */ /* 0x000fe20003800200 */
[----:B0-----:R-:W-:-:S13]  /*00c0*/  ISETP.GT.U32.AND P0, PT, R2, 0x3f, PT ;  /* 0x0000003f0200780c */ /* 0x001fda0003f04070 */
[----:B-1----:R-:W-:Y:S05]  /*00d0*/  @P0 BRA `(.L_x_1) ;  /* 0x0000000800e40947 */ /* 0x002fea0003800000 */
[----:B------:R-:W0:Y:S01]  /*00e0*/  LDC R3, c[0x0][0x360] ;  /* 0x0000d800ff037b82 */ /* 0x000e220000000800 */
[----:B------:R-:W1:Y:S01]  /*00f0*/  S2R R4, SR_TID.X ;  /* 0x0000000000047919 */ /* 0x000e620000002100 */
[----:B0-----:R-:W0:Y:S01]  /*0100*/  I2F.U32.RP R10, R3 ;  /* 0x00000003000a7306 */ /* 0x001e220000209000 */
[----:B------:R-:W-:Y:S02]  /*0110*/  ISETP.NE.U32.AND P2, PT, R3, RZ, PT ;  /* 0x000000ff0300720c */ /* 0x000fe40003f45070 */
[----:B-1----:R-:W-:-:S04]  /*0120*/  IADD3 R5, PT, PT, R4, R3, RZ ;  /* 0x0000000304057210 */ /* 0x002fc80007ffe0ff */
[C---:B------:R-:W-:Y:S01]  /*0130*/  ISETP.GE.U32.AND P0, PT, R5.reuse, 0x40, PT ;  /* 0x000000400500780c */ /* 0x040fe20003f06070 */
[----:B0-----:R-:W0:Y:S01]  /*0140*/  MUFU.RCP R10, R10 ;  /* 0x0000000a000a7308 */ /* 0x001e220000001000 */
[----:B------:R-:W-:Y:S02]  /*0150*/  VIMNMX.U32 R8, PT, PT, R5, 0x40, !PT ;  /* 0x0000004005087848 */ /* 0x000fe40007fe0000 */
[----:B------:R-:W-:-:S04]  /*0160*/  SEL R9, RZ, 0x1, P0 ;  /* 0x00000001ff097807 */ /* 0x000fc80000000000 */
[----:B------:R-:W-:Y:S02]  /*0170*/  IADD3 R8, PT, PT, R8, -R5, -R9 ;  /* 0x8000000508087210 */ /* 0x000fe40007ffe809 */
[----:B0-----:R-:W-:-:S04]  /*0180*/  IADD3 R6, PT, PT, R10, 0xffffffe, RZ ;  /* 0x0ffffffe0a067810 */ /* 0x001fc80007ffe0ff */
[----:B------:R0:W1:Y:S02]  /*0190*/  F2I.FTZ.U32.TRUNC.NTZ R7, R6 ;  /* 0x0000000600077305 */ /* 0x000064000021f000 */
[----:B0-----:R-:W-:Y:S02]  /*01a0*/  IMAD.MOV.U32 R6, RZ, RZ, RZ ;  /* 0x000000ffff067224 */ /* 0x001fe400078e00ff */
[----:B-1----:R-:W-:-:S04]  /*01b0*/  IMAD.MOV R14, RZ, RZ, -R7 ;  /* 0x000000ffff0e7224 */ /* 0x002fc800078e0a07 */
[----:B------:R-:W-:-:S04]  /*01c0*/  IMAD R11, R14, R3, RZ ;  /* 0x000000030e0b7224 */ /* 0x000fc800078e02ff */
[----:B------:R-:W-:Y:S01]  /*01d0*/  IMAD.HI.U32 R7, R7, R11, R6 ;  /* 0x0000000b07077227 */ /* 0x000fe200078e0006 */
[----:B------:R-:W-:-:S05]  /*01e0*/  MOV R6, R2 ;  /* 0x0000000200067202 */ /* 0x000fca0000000f00 */
[----:B------:R-:W-:-:S05]  /*01f0*/  IMAD.HI.U32 R10, R7, R8, RZ ;  /* 0x00000008070a7227 */ /* 0x000fca00078e00ff */
[----:B------:R-:W-:-:S05]  /*0200*/  IADD3 R5, PT, PT, -R10, RZ, RZ ;  /* 0x000000ff0a057210 */ /* 0x000fca0007ffe1ff */
[----:B------:R-:W-:Y:S02]  /*0210*/  IMAD R8, R3, R5, R8 ;  /* 0x0000000503087224 */ /* 0x000fe400078e0208 */
[----:B------:R-:W0:Y:S03]  /*0220*/  LDC R5, c[0x0][0x364] ;  /* 0x0000d900ff057b82 */ /* 0x000e260000000800 */
[----:B------:R-:W-:-:S13]  /*0230*/  ISETP.GE.U32.AND P0, PT, R8, R3, PT ;  /* 0x000000030800720c */ /* 0x000fda0003f06070 */
[----:B------:R-:W-:Y:S01]  /*0240*/  @P0 IMAD.IADD R8, R8, 0x1, -R3 ;  /* 0x0000000108080824 */ /* 0x000fe200078e0a03 */
[----:B------:R-:W-:-:S04]  /*0250*/  @P0 IADD3 R10, PT, PT, R10, 0x1, RZ ;  /* 0x000000010a0a0810 */ /* 0x000fc80007ffe0ff */
[----:B------:R-:W-:Y:S02]  /*0260*/  ISETP.GE.U32.AND P1, PT, R8, R3, PT ;  /* 0x000000030800720c */ /* 0x000fe40003f26070 */
[----:B------:R-:W-:-:S11]  /*0270*/  IADD3 R8, PT, PT, R3, R12, RZ ;  /* 0x0000000c03087210 */ /* 0x000fd60007ffe0ff */
[----:B------:R-:W-:Y:S01]  /*0280*/  @P1 VIADD R10, R10, 0x1 ;  /* 0x000000010a0a1836 */ /* 0x000fe20000000000 */
[----:B------:R-:W-:-:S05]  /*0290*/  @!P2 LOP3.LUT R10, RZ, R3, RZ, 0x33, !PT ;  /* 0x00000003ff0aa212 */ /* 0x000fca00078e33ff */
[----:B------:R-:W-:Y:S02]  /*02a0*/  IMAD.IADD R7, R9, 0x1, R10 ;  /* 0x0000000109077824 */ /* 0x000fe400078e020a */
[C-C-:B------:R-:W-:Y:S02]  /*02b0*/  IMAD R9, R3.reuse, 0x2, R12.reuse ;  /* 0x0000000203097824 */ /* 0x140fe400078e020c */
[----:B------:R-:W-:-:S07]  /*02c0*/  IMAD R10, R3, 0x3, R12 ;  /* 0x00000003030a7824 */ /* 0x000fce00078e020c */
.L_x_7:
[----:B------:R-:W-:Y:S01]  /*02d0*/  ISETP.GT.U32.AND P0, PT, R4, 0x3f, PT ;  /* 0x0000003f0400780c */ /* 0x000fe20003f04070 */
[----:B------:R-:W-:-:S12]  /*02e0*/  BSSY.RECONVERGENT B1, `(.L_x_2) ;  /* 0x0000095000017945 */ /* 0x000fd80003800200 */
[----:B-12-4-:R-:W-:Y:S05]  /*02f0*/  @P0 BRA `(.L_x_3) ;  /* 0x00000008004c0947 */ /* 0x016fea0003800000 */
[----:B------:R-:W1:Y:S01]  /*0300*/  LDC R11, c[0x0][0x388] ;  /* 0x0000e200ff0b7b82 */ /* 0x000e620000000800 */
[C---:B------:R-:W-:Y:S01]  /*0310*/  LOP3.LUT R26, R7.reuse, 0x3, RZ, 0xc0, !PT ;  /* 0x00000003071a7812 */ /* 0x040fe200078ec0ff */
[----:B------:R-:W-:Y:S01]  /*0320*/  BSSY.RECONVERGENT B2, `(.L_x_4) ;  /* 0x000003c000027945 */ /* 0x000fe20003800200 */
[----:B------:R-:W-:Y:S01]  /*0330*/  ISETP.GE.U32.AND P0, PT, R7, 0x3, PT ;  /* 0x000000030700780c */ /* 0x000fe20003f06070 */
[----:B------:R-:W-:Y:S01]  /*0340*/  IMAD.MOV.U32 R23, RZ, RZ, R4 ;  /* 0x000000ffff177224 */ /* 0x000fe200078e0004 */
[----:B------:R-:W-:Y:S02]  /*0350*/  ISETP.NE.AND P1, PT, R26, 0x3, PT ;  /* 0x000000031a00780c */ /* 0x000fe40003f25270 */
[C---:B------:R-:W-:Y:S02]  /*0360*/  IADD3 R24, PT, PT, R6.reuse, UR4, RZ ;  /* 0x0000000406187c10 */ /* 0x040fe4000fffe0ff */
[----:B-1----:R-:W-:-:S09]  /*0370*/  IADD3 R25, PT, PT, R6, R11, RZ ;  /* 0x0000000b06197210 */ /* 0x002fd20007ffe0ff */
[----:B------:R-:W-:Y:S05]  /*0380*/  @!P1 BRA `(.L_x_5) ;  /* 0x0000000000d49947 */ /* 0x000fea0003800000 */
[----:B------:R-:W1:Y:S01]  /*0390*/  LDCU UR5, c[0x0][0x38c] ;  /* 0x00007180ff0577ac */ /* 0x000e620008000800 */
[----:B------:R-:W2:Y:S01]  /*03a0*/  LDC.64 R12, c[0x0][0x380] ;  /* 0x0000e000ff0c7b82 */ /* 0x000ea20000000a00 */
[----:B------:R-:W-:Y:S02]  /*03b0*/  IMAD.IADD R14, R0, 0x1, R4 ;  /* 0x00000001000e7824 */ /* 0x000fe400078e0204 */
[C---:B-1----:R-:W-:Y:S02]  /*03c0*/  IMAD R15, R24.reuse, UR5, R11 ;  /* 0x00000005180f7c24 */ /* 0x042fe4000f8e020b */
[--C-:B------:R-:W-:Y:S02]  /*03d0*/  IMAD R20, R24, UR5, R14.reuse ;  /* 0x0000000518147c24 */ /* 0x100fe4000f8e020e */
[----:B------:R-:W-:Y:S01]  /*03e0*/  IMAD R28, R25, UR5, R14 ;  /* 0x00000005191c7c24 */ /* 0x000fe2000f8e020e */
[----:B------:R-:W-:Y:S01]  /*03f0*/  IADD3 R21, PT, PT, R15, R4, RZ ;  /* 0x000000040f157210 */ /* 0x000fe20007ffe0ff */
[----:B--2---:R-:W-:-:S04]  /*0400*/  IMAD.WIDE.U32 R18, R20, 0x2, R12 ;  /* 0x0000000214127825 */ /* 0x004fc800078e000c */
[--C-:B------:R-:W-:Y:S02]  /*0410*/  IMAD.WIDE.U32 R16, R28, 0x2, R12.reuse ;  /* 0x000000021c107825 */ /* 0x100fe400078e000c */
[----:B------:R-:W2:Y:S02]  /*0420*/  LDG.E.U16 R19, desc[UR8][R18.64] ;  /* 0x0000000812137981 */ /* 0x000ea4000c1e1500 */
[----:B------:R-:W-:Y:S02]  /*0430*/  IMAD.WIDE.U32 R14, R21, 0x2, R12 ;  /* 0x00000002150e7825 */ /* 0x000fe400078e000c */
[----:B------:R-:W3:Y:S04]  /*0440*/  LDG.E.U16 R17, desc[UR8][R16.64] ;  /* 0x0000000810117981 */ /* 0x000ee8000c1e1500 */
[----:B------:R-:W4:Y:S01]  /*0450*/  LDG.E.U16 R15, desc[UR8][R14.64] ;  /* 0x000000080e0f7981 */ /* 0x000f22000c1e1500 */
[----:B------:R-:W1:Y:S01]  /*0460*/  S2UR UR6, SR_CgaCtaId ;  /* 0x00000000000679c3 */ /* 0x000e620000008800 */
[----:B------:R-:W-:Y:S01]  /*0470*/  UMOV UR5, 0x400 ;  /* 0x0000040000057882 */ /* 0x000fe20000000000 */
[----:B------:R-:W-:Y:S01]  /*0480*/  IMAD R22, R6, 0x40, R4 ;  /* 0x0000004006167824 */ /* 0x000fe200078e0204 */
[----:B------:R-:W-:Y:S01]  /*0490*/  ISETP.NE.AND P1, PT, R26, RZ, PT ;  /* 0x000000ff1a00720c */ /* 0x000fe20003f25270 */
[----:B-1----:R-:W-:-:S06]  /*04a0*/  ULEA UR5, UR6, UR5, 0x18 ;  /* 0x0000000506057291 */ /* 0x002fcc000f8ec0ff */
[----:B------:R-:W-:Y:S02]  /*04b0*/  LEA R22, R22, UR5, 0x1 ;  /* 0x0000000516167c11 */ /* 0x000fe4000f8e08ff */
[----:B------:R-:W-:-:S03]  /*04c0*/  IADD3 R23, PT, PT, R4, R3, RZ ;  /* 0x0000000304177210 */ /* 0x000fc60007ffe0ff */
[----:B--2---:R1:W-:Y:S04]  /*04d0*/  STS.U16 [R22], R19 ;  /* 0x0000001316007388 */ /* 0x0043e80000000400 */
[----:B---3--:R1:W-:Y:S04]  /*04e0*/  STS.U16 [R22+0x4000], R17 ;  /* 0x0040001116007388 */ /* 0x0083e80000000400 */
[----:B----4-:R1:W-:Y:S01]  /*04f0*/  STS.U16 [R22+0x2000], R15 ;  /* 0x0020000f16007388 */ /* 0x0103e20000000400 */
[----:B------:R-:W-:Y:S05]  /*0500*/  @!P1 BRA `(.L_x_5) ;  /* 0x0000000000749947 */ /* 0x000fea0003800000 */
[----:B------:R-:W-:Y:S01]  /*0510*/  ISETP.NE.AND P1, PT, R26, 0x1, PT ;  /* 0x000000011a00780c */ /* 0x000fe20003f25270 */
[--C-:B-1----:R-:W-:Y:S01]  /*0520*/  IMAD.IADD R19, R20, 0x1, R3.reuse ;  /* 0x0000000114137824 */ /* 0x102fe200078e0203 */
[----:B------:R-:W-:Y:S01]  /*0530*/  IADD3 R14, PT, PT, R21, R3, RZ ;  /* 0x00000003150e7210 */ /* 0x000fe20007ffe0ff */
[----:B------:R-:W-:Y:S02]  /*0540*/  IMAD.IADD R16, R28, 0x1, R3 ;  /* 0x000000011c107824 */ /* 0x000fe400078e0203 */
[----:B------:R-:W-:-:S06]  /*0550*/  IMAD.WIDE.U32 R26, R19, 0x2, R12 ;  /* 0x00000002131a7825 */ /* 0x000fcc00078e000c */
[----:B------:R1:W2:Y:S02]  /*0560*/  LDG.E.U16 R26, desc[UR8][R26.64] ;  /* 0x000000081a1a7981 */ /* 0x0002a4000c1e1500 */
[-C--:B------:R-:W-:Y:S01]  /*0570*/  @P1 IADD3 R19, PT, PT, R19, R3.reuse, RZ ;  /* 0x0000000313131210 */ /* 0x080fe20007ffe0ff */
[----:B------:R-:W-:Y:S01]  /*0580*/  @P1 IMAD.IADD R21, R14, 0x1, R3 ;  /* 0x000000010e151824 */ /* 0x000fe200078e0203 */
[----:B------:R-:W-:Y:S01]  /*0590*/  @P1 IADD3 R29, PT, PT, R16, R3, RZ ;  /* 0x00000003101d1210 */ /* 0x000fe20007ffe0ff */
[----:B------:R-:W-:-:S04]  /*05a0*/  IMAD.WIDE.U32 R14, R14, 0x2, R12 ;  /* 0x000000020e0e7825 */ /* 0x000fc800078e000c */
[--C-:B------:R-:W-:Y:S02]  /*05b0*/  IMAD.WIDE.U32 R16, R16, 0x2, R12.reuse ;  /* 0x0000000210107825 */ /* 0x100fe400078e000c */
[----:B------:R-:W3:Y:S02]  /*05c0*/  LDG.E.U16 R14, desc[UR8][R14.64] ;  /* 0x000000080e0e7981 */ /* 0x000ee4000c1e1500 */
[--C-:B------:R-:W-:Y:S02]  /*05d0*/  @P1 IMAD.WIDE.U32 R18, R19, 0x2, R12.reuse ;  /* 0x0000000213121825 */ /* 0x100fe400078e000c */
[----:B------:R-:W4:Y:S02]  /*05e0*/  LDG.E.U16 R16, desc[UR8][R16.64] ;  /* 0x0000000810107981 */ /* 0x000f24000c1e1500 */
[--C-:B------:R-:W-:Y:S02]  /*05f0*/  @P1 IMAD.WIDE.U32 R20, R21, 0x2, R12.reuse ;  /* 0x0000000215141825 */ /* 0x100fe400078e000c */
[----:B------:R-:W5:Y:S02]  /*0600*/  @P1 LDG.E.U16 R18, desc[UR8][R18.64] ;  /* 0x0000000812121981 */ /* 0x000f64000c1e1500 */
[----:B------:R-:W-:-:S02]  /*0610*/  @P1 IMAD.WIDE.U32 R12, R29, 0x2, R12 ;  /* 0x000000021d0c1825 */ /* 0x000fc400078e000c */
[----:B------:R-:W5:Y:S04]  /*0620*/  @P1 LDG.E.U16 R20, desc[UR8][R20.64] ;  /* 0x0000000814141981 */ /* 0x000f68000c1e1500 */
[----:B------:R-:W5:Y:S01]  /*0630*/  @P1 LDG.E.U16 R12, desc[UR8][R12.64] ;  /* 0x000000080c0c1981 */ /* 0x000f62000c1e1500 */
[----:B------:R-:W-:-:S05]  /*0640*/  IMAD R29, R3, 0x2, R22 ;  /* 0x00000002031d7824 */ /* 0x000fca00078e0216 */
[----:B-1----:R-:W-:Y:S01]  /*0650*/  @P1 LEA R27, R3, R29, 0x1 ;  /* 0x0000001d031b1211 */ /* 0x002fe200078e08ff */
[----:B------:R-:W-:-:S05]  /*0660*/  IMAD.IADD R23, R23, 0x1, R3 ;  /* 0x0000000117177824 */ /* 0x000fca00078e0203 */
[----:B------:R-:W-:Y:S01]  /*0670*/  @P1 IADD3 R23, PT, PT, R23, R3, RZ ;  /* 0x0000000317171210 */ /* 0x000fe20007ffe0ff */
[----:B--2---:R2:W-:Y:S04]  /*0680*/  STS.U16 [R29], R26 ;  /* 0x0000001a1d007388 */ /* 0x0045e80000000400 */
[----:B---3--:R2:W-:Y:S04]  /*0690*/  STS.U16 [R29+0x2000], R14 ;  /* 0x0020000e1d007388 */ /* 0x0085e80000000400 */
[----:B----4-:R2:W-:Y:S04]  /*06a0*/  STS.U16 [R29+0x4000], R16 ;  /* 0x004000101d007388 */ /* 0x0105e80000000400 */
[----:B-----5:R2:W-:Y:S04]  /*06b0*/  @P1 STS.U16 [R27], R18 ;  /* 0x000000121b001388 */ /* 0x0205e80000000400 */
[----:B------:R2:W-:Y:S04]  /*06c0*/  @P1 STS.U16 [R27+0x2000], R20 ;  /* 0x002000141b001388 */ /* 0x0005e80000000400 */
[----:B------:R2:W-:Y:S02]  /*06d0*/  @P1 STS.U16 [R27+0x4000], R12 ;  /* 0x0040000c1b001388 */ /* 0x0005e40000000400 */
.L_x_5:
[----:B------:R-:W-:Y:S05]  /*06e0*/  BSYNC.RECONVERGENT B2 ;  /* 0x0000000000027941 */ /* 0x000fea0003800200 */
.L_x_4:
[----:B------:R-:W-:Y:S05]  /*06f0*/  @!P0 BRA `(.L_x_3) ;  /* 0x00000004004c8947 */ /* 0x000fea0003800000 */
[----:B------:R-:W3:Y:S01]  /*0700*/  S2UR UR6, SR_CgaCtaId ;  /* 0x00000000000679c3 */ /* 0x000ee20000008800 */
[----:B------:R-:W4:Y:S01]  /*0710*/  LDCU UR7, c[0x0][0x38c] ;  /* 0x00007180ff0777ac */ /* 0x000f220008000800 */
[----:B--2---:R-:W-:Y:S01]  /*0720*/  IMAD R14, R3, 0x3, R0 ;  /* 0x00000003030e7824 */ /* 0x004fe200078e0200 */
[-C--:B------:R-:W-:Y:S01]  /*0730*/  IADD3 R12, PT, PT, R0, R23.reuse, RZ ;  /* 0x00000017000c7210 */ /* 0x080fe20007ffe0ff */
[----:B------:R-:W-:Y:S01]  /*0740*/  IMAD.IADD R29, R23, 0x1, R11 ;  /* 0x00000001171d7824 */ /* 0x000fe200078e020b */
[----:B------:R-:W-:Y:S01]  /*0750*/  UMOV UR5, 0x400 ;  /* 0x0000040000057882 */ /* 0x000fe20000000000 */
[----:B-1----:R-:W-:Y:S01]  /*0760*/  IADD3 R15, PT, PT, R9, R23, RZ ;  /* 0x00000017090f7210 */ /* 0x002fe20007ffe0ff */
[--C-:B------:R-:W-:Y:S01]  /*0770*/  IMAD.IADD R17, R14, 0x1, R23.reuse ;  /* 0x000000010e117824 */ /* 0x100fe200078e0217 */
[----:B------:R-:W-:Y:S01]  /*0780*/  IADD3 R14, PT, PT, R12, R3, RZ ;  /* 0x000000030c0e7210 */ /* 0x000fe20007ffe0ff */
[----:B------:R-:W-:Y:S01]  /*0790*/  IMAD.IADD R11, R8, 0x1, R23 ;  /* 0x00000001080b7824 */ /* 0x000fe200078e0217 */
[----:B------:R-:W-:Y:S01]  /*07a0*/  LEA R30, R6, R23, 0x6 ;  /* 0x00000017061e7211 */ /* 0x000fe200078e30ff */
[----:B------:R-:W-:-:S02]  /*07b0*/  IMAD R13, R3, 0x2, R12 ;  /* 0x00000002030d7824 */ /* 0x000fc400078e020c */
[----:B------:R-:W-:Y:S02]  /*07c0*/  IMAD.IADD R27, R10, 0x1, R23 ;  /* 0x000000010a1b7824 */ /* 0x000fe400078e0217 */
[C-C-:B----4-:R-:W-:Y:S02]  /*07d0*/  IMAD R19, R25.reuse, UR7, R12.reuse ;  /* 0x0000000719137c24 */ /* 0x150fe4000f8e020c */
[C---:B------:R-:W-:Y:S02]  /*07e0*/  IMAD R21, R24.reuse, UR7, R12 ;  /* 0x0000000718157c24 */ /* 0x040fe4000f8e020c */
[C---:B------:R-:W-:Y:S01]  /*07f0*/  IMAD R16, R24.reuse, UR7, R11 ;  /* 0x0000000718107c24 */ /* 0x040fe2000f8e020b */
[----:B---3--:R-:W-:Y:S01]  /*0800*/  ULEA UR5, UR6, UR5, 0x18 ;  /* 0x0000000506057291 */ /* 0x008fe2000f8ec0ff */
[----:B------:R-:W-:Y:S02]  /*0810*/  IMAD R18, R24, UR7, R15 ;  /* 0x0000000718127c24 */ /* 0x000fe4000f8e020f */
[----:B------:R-:W-:-:S02]  /*0820*/  IMAD R12, R25, UR7, R14 ;  /* 0x00000007190c7c24 */ /* 0x000fc4000f8e020e */
[C---:B------:R-:W-:Y:S01]  /*0830*/  IMAD R11, R25.reuse, UR7, R13 ;  /* 0x00000007190b7c24 */ /* 0x040fe2000f8e020d */
[----:B------:R-:W-:Y:S01]  /*0840*/  LEA R30, R30, UR5, 0x1 ;  /* 0x000000051e1e7c11 */ /* 0x000fe2000f8e08ff */
[----:B------:R-:W-:Y:S02]  /*0850*/  IMAD R15, R25, UR7, R17 ;  /* 0x00000007190f7c24 */ /* 0x000fe4000f8e0211 */
[C---:B------:R-:W-:Y:S02]  /*0860*/  IMAD R20, R24.reuse, UR7, R27 ;  /* 0x0000000718147c24 */ /* 0x040fe4000f8e021b */
[C---:B------:R-:W-:Y:S02]  /*0870*/  IMAD R22, R24.reuse, UR7, R29 ;  /* 0x0000000718167c24 */ /* 0x040fe4000f8e021d */
[C---:B------:R-:W-:Y:S02]  /*0880*/  IMAD R14, R24.reuse, UR7, R14 ;  /* 0x00000007180e7c24 */ /* 0x040fe4000f8e020e */
[----:B------:R-:W-:-:S02]  /*0890*/  IMAD R13, R24, UR7, R13 ;  /* 0x00000007180d7c24 */ /* 0x000fc4000f8e020d */
[----:B------:R-:W-:-:S07]  /*08a0*/  IMAD R17, R24, UR7, R17 ;  /* 0x0000000718117c24 */ /* 0x000fce000f8e0211 */
.L_x_6:
[----:B----4-:R-:W1:Y:S02]  /*08b0*/  LDC.64 R24, c[0x0][0x380] ;  /* 0x0000e000ff187b82 */ /* 0x010e640000000a00 */
[----:B-1----:R-:W-:-:S04]  /*08c0*/  IMAD.WIDE.U32 R32, R21, 0x2, R24 ;  /* 0x0000000215207825 */ /* 0x002fc800078e0018 */
[--C-:B------:R-:W-:Y:S02]  /*08d0*/  IMAD.WIDE.U32 R34, R22, 0x2, R24.reuse ;  /* 0x0000000216227825 */ /* 0x100fe400078e0018 */
[----:B------:R-:W2:Y:S02]  /*08e0*/  LDG.E.U16 R33, desc[UR8][R32.64] ;  /* 0x0000000820217981 */ /* 0x000ea4000c1e1500 */
[--C-:B------:R-:W-:Y:S02]  /*08f0*/  IMAD.WIDE.U32 R26, R19, 0x2, R24.reuse ;  /* 0x00000002131a7825 */ /* 0x100fe400078e0018 */
[----:B------:R-:W3:Y:S02]  /*0900*/  LDG.E.U16 R29, desc[UR8][R34.64] ;  /* 0x00000008221d7981 */ /* 0x000ee4000c1e1500 */
[--C-:B------:R-:W-:Y:S02]  /*0910*/  IMAD.WIDE.U32 R36, R16, 0x2, R24.reuse ;  /* 0x0000000210247825 */ /* 0x100fe400078e0018 */
[----:B------:R1:W4:Y:S04]  /*0920*/  LDG.E.U16 R31, desc[UR8][R26.64] ;  /* 0x000000081a1f7981 */ /* 0x000328000c1e1500 */
[----:B------:R-:W5:Y:S01]  /*0930*/  LDG.E.U16 R37, desc[UR8][R36.64] ;  /* 0x0000000824257981 */ /* 0x000f62000c1e1500 */
[----:B-1----:R-:W-:Y:S01]  /*0940*/  IMAD.WIDE.U32 R26, R14, 0x2, R24 ;  /* 0x000000020e1a7825 */ /* 0x002fe200078e0018 */
[----:B------:R-:W-:-:S04]  /*0950*/  LEA R34, R3, R30, 0x1 ;  /* 0x0000001e03227211 */ /* 0x000fc800078e08ff */
[----:B------:R1:W5:Y:S02]  /*0960*/  LDG.E.U16 R35, desc[UR8][R26.64] ;  /* 0x000000081a237981 */ /* 0x000364000c1e1500 */
[--C-:B-1----:R-:W-:Y:S02]  /*0970*/  IMAD.WIDE.U32 R26, R18, 0x2, R24.reuse ;  /* 0x00000002121a7825 */ /* 0x102fe400078e0018 */
[----:B--2---:R1:W-:Y:S04]  /*0980*/  STS.U16 [R30], R33 ;  /* 0x000000211e007388 */ /* 0x0043e80000000400 */
[----:B---3--:R2:W-:Y:S01]  /*0990*/  STS.U16 [R30+0x2000], R29 ;  /* 0x0020001d1e007388 */ /* 0x0085e20000000400 */
[----:B-1----:R-:W-:-:S04]  /*09a0*/  IMAD.WIDE.U32 R32, R13, 0x2, R24 ;  /* 0x000000020d207825 */ /* 0x002fc800078e0018 */
[--C-:B--2---:R-:W-:Y:S01]  /*09b0*/  IMAD.WIDE.U32 R28, R12, 0x2, R24.reuse ;  /* 0x000000020c1c7825 */ /* 0x104fe200078e0018 */
[----:B----4-:R1:W-:Y:S04]  /*09c0*/  STS.U16 [R30+0x4000], R31 ;  /* 0x0040001f1e007388 */ /* 0x0103e80000000400 */
[----:B------:R-:W2:Y:S04]  /*09d0*/  LDG.E.U16 R32, desc[UR8][R32.64] ;  /* 0x0000000820207981 */ /* 0x000ea8000c1e1500 */
[----:B-----5:R3:W-:Y:S04]  /*09e0*/  STS.U16 [R34+0x2000], R37 ;  /* 0x0020002522007388 */ /* 0x0207e80000000400 */
[----:B-1----:R1:W4:Y:S04]  /*09f0*/  LDG.E.U16 R31, desc[UR8][R28.64] ;  /* 0x000000081c1f7981 */ /* 0x002328000c1e1500 */
[----:B------:R5:W2:Y:S01]  /*0a00*/  LDG.E.U16 R33, desc[UR8][R26.64] ;  /* 0x000000081a217981 */ /* 0x000aa2000c1e1500 */
[----:B---3--:R-:W-:-:S04]  /*0a10*/  IMAD.WIDE.U32 R36, R11, 0x2, R24 ;  /* 0x000000020b247825 */ /* 0x008fc800078e0018 */
[--C-:B-1----:R-:W-:Y:S02]  /*0a20*/  IMAD.WIDE.U32 R28, R17, 0x2, R24.reuse ;  /* 0x00000002111c7825 */ /* 0x102fe400078e0018 */
[----:B------:R-:W3:Y:S02]  /*0a30*/  LDG.E.U16 R36, desc[UR8][R36.64] ;  /* 0x0000000824247981 */ /* 0x000ee4000c1e1500 */
[--C-:B-----5:R-:W-:Y:S02]  /*0a40*/  IMAD.WIDE.U32 R26, R20, 0x2, R24.reuse ;  /* 0x00000002141a7825 */ /* 0x120fe400078e0018 */
[----:B------:R-:W5:Y:S02]  /*0a50*/  LDG.E.U16 R28, desc[UR8][R28.64] ;  /* 0x000000081c1c7981 */ /* 0x000f64000c1e1500 */
[----:B------:R-:W-:Y:S02]  /*0a60*/  IMAD.WIDE.U32 R24, R15, 0x2, R24 ;  /* 0x000000020f187825 */ /* 0x000fe400078e0018 */
[----:B------:R-:W5:Y:S04]  /*0a70*/  LDG.E.U16 R26, desc[UR8][R26.64] ;  /* 0x000000081a1a7981 */ /* 0x000f68000c1e1500 */
[----:B------:R1:W5:Y:S04]  /*0a80*/  LDG.E.U16 R24, desc[UR8][R24.64] ;  /* 0x0000000818187981 */ /* 0x000368000c1e1500 */
[----:B------:R0:W-:Y:S02]  /*0a90*/  STS.U16 [R34], R35 ;  /* 0x0000002322007388 */ /* 0x0001e40000000400 */
[----:B0-----:R-:W-:-:S05]  /*0aa0*/  IMAD R35, R3, 0x2, R34 ;  /* 0x0000000203237824 */ /* 0x001fca00078e0222 */
[C---:B-1----:R-:W-:Y:S01]  /*0ab0*/  LEA R25, R3.reuse, R35, 0x1 ;  /* 0x0000002303197211 */ /* 0x042fe200078e08ff */
[----:B------:R-:W-:-:S05]  /*0ac0*/  IMAD R23, R3, 0x4, R23 ;  /* 0x0000000403177824 */ /* 0x000fca00078e0217 */
[----:B------:R-:W-:Y:S01]  /*0ad0*/  ISETP.GE.U32.AND P0, PT, R23, 0x40, PT ;  /* 0x000000401700780c */ /* 0x000fe20003f06070 */
[C---:B------:R-:W-:Y:S01]  /*0ae0*/  IMAD R11, R3.reuse, 0x4, R11 ;  /* 0x00000004030b7824 */ /* 0x040fe200078e020b */
[C---:B------:R-:W-:Y:S01]  /*0af0*/  LEA R12, R3.reuse, R12, 0x2 ;  /* 0x0000000c030c7211 */ /* 0x040fe200078e10ff */
        /* <DEDUP_REMOVED lines=9> */
[----:B------:R-:W-:-:S02]  /*0b90*/  LEA R20, R3, R20, 0x2 ;  /* 0x0000001403147211 */ /* 0x000fc400078e10ff */
[----:B------:R-:W-:Y:S01]  /*0ba0*/  LEA R30, R3, R30, 0x3 ;  /* 0x0000001e031e7211 */ /* 0x000fe200078e18ff */
[----:B----4-:R4:W-:Y:S04]  /*0bb0*/  STS.U16 [R34+0x4000], R31 ;  /* 0x0040001f22007388 */ /* 0x0109e80000000400 */
[----:B--2---:R4:W-:Y:S04]  /*0bc0*/  STS.U16 [R35], R32 ;  /* 0x0000002023007388 */ /* 0x0049e80000000400 */
[----:B------:R4:W-:Y:S04]  /*0bd0*/  STS.U16 [R35+0x2000], R33 ;  /* 0x0020002123007388 */ /* 0x0009e80000000400 */
[----:B---3--:R4:W-:Y:S04]  /*0be0*/  STS.U16 [R35+0x4000], R36 ;  /* 0x0040002423007388 */ /* 0x0089e80000000400 */
[----:B-----5:R4:W-:Y:S04]  /*0bf0*/  STS.U16 [R25], R28 ;  /* 0x0000001c19007388 */ /* 0x0209e80000000400 */
[----:B------:R4:W-:Y:S04]  /*0c00*/  STS.U16 [R25+0x2000], R26 ;  /* 0x0020001a19007388 */ /* 0x0009e80000000400 */
[----:B------:R4:W-:Y:S01]  /*0c10*/  STS.U16 [R25+0x4000], R24 ;  /* 0x0040001819007388 */ /* 0x0009e20000000400 */
[----:B------:R-:W-:Y:S05]  /*0c20*/  @!P0 BRA `(.L_x_6) ;  /* 0xfffffffc00208947 */ /* 0x000fea000383ffff */
.L_x_3:
[----:B------:R-:W-:Y:S05]  /*0c30*/  BSYNC.RECONVERGENT B1 ;  /* 0x0000000000017941 */ /* 0x000fea0003800200 */
.L_x_2:
[----:B0-----:R-:W-:-:S05]  /*0c40*/  IMAD.IADD R6, R5, 0x1, R6 ;  /* 0x0000000105067824 */ /* 0x001fca00078e0206 */
[----:B------:R-:W-:-:S13]  /*0c50*/  ISETP.GE.U32.AND P0, PT, R6, 0x40, PT ;  /* 0x000000400600780c */ /* 0x000fda0003f06070 */
[----:B------:R-:W-:Y:S05]  /*0c60*/  @!P0 BRA `(.L_x_7) ;  /* 0xfffffff400988947 */ /* 0x000fea000383ffff */
.L_x_1:
[----:B------:R-:W-:Y:S05]  /*0c70*/  BSYNC.RECONVERGENT B0 ;  /* 0x0000000000007941 */ /* 0x000fea0003800200 */
.L_x_0:
[----:B------:R-:W0:Y:S01]  /*0c80*/  S2R R3, SR_TID.X ;  /* 0x0000000000037919 */ /* 0x000e220000002100 */
[----:B------:R-:W3:Y:S01]  /*0c90*/  S2UR UR6, SR_CgaCtaId ;  /* 0x00000000000679c3 */ /* 0x000ee20000008800 */
[----:B------:R-:W-:Y:S01]  /*0ca0*/  UMOV UR5, 0x400 ;  /* 0x0000040000057882 */ /* 0x000fe20000000000 */
[----:B------:R-:W-:-:S06]  /*0cb0*/  IMAD.MOV.U32 R4, RZ, RZ, RZ ;  /* 0x000000ffff047224 */ /* 0x000fcc00078e00ff */
[----:B------:R-:W-:Y:S01]  /*0cc0*/  BAR.SYNC.DEFER_BLOCKING 0x0 ;  /* 0x0000000000007b1d */ /* 0x000fe20000010000 */
[----:B---3--:R-:W-:Y:S01]  /*0cd0*/  ULEA UR5, UR6, UR5, 0x18 ;  /* 0x0000000506057291 */ /* 0x008fe2000f8ec0ff */
[----:B0-----:R-:W-:-:S05]  /*0ce0*/  LEA R5, R2, R3, 0x6 ;  /* 0x0000000302057211 */ /* 0x001fca00078e30ff */
[----:B------:R-:W-:-:S07]  /*0cf0*/  LEA R5, R5, UR5, 0x1 ;  /* 0x0000000505057c11 */ /* 0x000fce000f8e08ff */
.L_x_8:
[----:B------:R-:W-:Y:S01]  /*0d00*/  IMAD R7, R4, 0x40, R3 ;  /* 0x0000004004077824 */ /* 0x000fe200078e0203 */
[----:B------:R-:W-:Y:S01]  /*0d10*/  LEA R6, R2, R4, 0x6 ;  /* 0x0000000402067211 */ /* 0x000fe200078e30ff */
[----:B------:R-:W-:Y:S01]  /*0d20*/  LDS.S16 R10, [R5] ;  /* 0x00000000050a7984 */ /* 0x000fe20000000600 */
[----:B------:R-:W-:Y:S02]  /*0d30*/  IADD3 R4, PT, PT, R4, 0x4, RZ ;  /* 0x0000000404047810 */ /* 0x000fe40007ffe0ff */
[----:B------:R-:W-:Y:S01]  /*0d40*/  LEA R6, R6, UR5, 0x1 ;  /* 0x0000000506067c11 */ /* 0x000fe2000f8e08ff */
[----:B------:R-:W-:Y:S01]  /*0d50*/  LDS.S16 R11, [R5+0x40] ;  /* 0x00004000050b7984 */ /* 0x000fe20000000600 */
[----:B------:R-:W-:Y:S02]  /*0d60*/  LEA R7, R7, UR5, 0x1 ;  /* 0x0000000507077c11 */ /* 0x000fe4000f8e08ff */
[----:B------:R-:W-:Y:S01]  /*0d70*/  ISETP.NE.AND P0, PT, R4, 0x40, PT ;  /* 0x000000400400780c */ /* 0x000fe20003f05270 */
[----:B0-----:R-:W-:Y:S04]  /*0d80*/  LDS.S16 R8, [R6+0x2000] ;  /* 0x0020000006087984 */ /* 0x001fe80000000600 */
[----:B------:R-:W0:Y:S02]  /*0d90*/  LDS.S16 R9, [R7+0x4000] ;  /* 0x0040000007097984 */ /* 0x000e240000000600 */
[----:B0-----:R-:W-:-:S05]  /*0da0*/  VIADDMNMX R8, R9, R8, R10, PT ;  /* 0x0000000809087246 */ /* 0x001fca000380010a */
[----:B------:R-:W-:Y:S04]  /*0db0*/  STS.U16 [R5], R8 ;  /* 0x0000000805007388 */ /* 0x000fe80000000400 */
[----:B------:R-:W-:Y:S04]  /*0dc0*/  LDS.S16 R9, [R6+0x2000] ;  /* 0x0020000006097984 */ /* 0x000fe80000000600 */
[----:B------:R-:W0:Y:S02]  /*0dd0*/  LDS.S16 R10, [R7+0x4040] ;  /* 0x00404000070a7984 */ /* 0x000e240000000600 */
[----:B0-----:R-:W-:-:S02]  /*0de0*/  VIADDMNMX R10, R10, R9, R11, PT ;  /* 0x000000090a0a7246 */ /* 0x001fc4000380010b */
[----:B------:R-:W-:Y:S04]  /*0df0*/  LDS.S16 R11, [R5+0x1000] ;  /* 0x00100000050b7984 */ /* 0x000fe80000000600 */
[----:B------:R-:W-:Y:S04]  /*0e00*/  STS.U16 [R5+0x40], R10 ;  /* 0x0000400a05007388 */ /* 0x000fe80000000400 */
[----:B------:R-:W-:Y:S04]  /*0e10*/  LDS.S16 R9, [R6+0x3000] ;  /* 0x0030000006097984 */ /* 0x000fe80000000600 */
[----:B--2---:R-:W0:Y:S02]  /*0e20*/  LDS.S16 R12, [R7+0x4000] ;  /* 0x00400000070c7984 */ /* 0x004e240000000600 */
[----:B0-----:R-:W-:-:S02]  /*0e30*/  VIADDMNMX R12, R12, R9, R11, PT ;  /* 0x000000090c0c7246 */ /* 0x001fc4000380010b */
[----:B------:R-:W-:Y:S04]  /*0e40*/  LDS.S16 R11, [R5+0x1040] ;  /* 0x00104000050b7984 */ /* 0x000fe80000000600 */
[----:B------:R-:W-:Y:S04]  /*0e50*/  STS.U16 [R5+0x1000], R12 ;  /* 0x0010000c05007388 */ /* 0x000fe80000000400 */
[----:B------:R-:W-:Y:S04]  /*0e60*/  LDS.S16 R8, [R6+0x3000] ;  /* 0x0030000006087984 */ /* 0x000fe80000000600 */
[----:B------:R-:W0:Y:S02]  /*0e70*/  LDS.S16 R9, [R7+0x4040] ;  /* 0x0040400007097984 */ /* 0x000e240000000600 */
[----:B0-----:R-:W-:-:S05]  /*0e80*/  VIADDMNMX R8, R9, R8, R11, PT ;  /* 0x0000000809087246 */ /* 0x001fca000380010b */
[----:B------:R-:W-:Y:S01]  /*0e90*/  STS.U16 [R5+0x1040], R8 ;  /* 0x0010400805007388 */ /* 0x000fe20000000400 */
[----:B------:R-:W-:Y:S06]  /*0ea0*/  BAR.SYNC.DEFER_BLOCKING 0x0 ;  /* 0x0000000000007b1d */ /* 0x000fec0000010000 */
[----:B------:R-:W-:Y:S04]  /*0eb0*/  LDS.S16 R9, [R6+0x2002] ;  /* 0x0020020006097984 */ /* 0x000fe80000000600 */
[----:B------:R-:W-:Y:S04]  /*0ec0*/  LDS.S16 R10, [R7+0x4080] ;  /* 0x00408000070a7984 */ /* 0x000fe80000000600 */
[----:B------:R-:W0:Y:S02]  /*0ed0*/  LDS.S16 R11, [R5] ;  /* 0x00000000050b7984 */ /* 0x000e240000000600 */
[----:B0-----:R-:W-:-:S02]  /*0ee0*/  VIADDMNMX R10, R10, R9, R11, PT ;  /* 0x000000090a0a7246 */ /* 0x001fc4000380010b */
[----:B------:R-:W-:Y:S04]  /*0ef0*/  LDS.S16 R11, [R5+0x40] ;  /* 0x00004000050b7984 */ /* 0x000fe80000000600 */
[----:B------:R-:W-:Y:S04]  /*0f00*/  STS.U16 [R5], R10 ;  /* 0x0000000a05007388 */ /* 0x000fe80000000400 */
[----:B------:R-:W-:Y:S04]  /*0f10*/  LDS.S16 R9, [R6+0x2002] ;  /* 0x0020020006097984 */ /* 0x000fe80000000600 */
[----:B------:R-:W0:Y:S02]  /*0f20*/  LDS.S16 R12, [R7+0x40c0] ;  /* 0x0040c000070c7984 */ /* 0x000e240000000600 */
[----:B0-----:R-:W-:-:S02]  /*0f30*/  VIADDMNMX R12, R12, R9, R11, PT ;  /* 0x000000090c0c7246 */ /* 0x001fc4000380010b */
[----:B------:R-:W-:Y:S04]  /*0f40*/  LDS.S16 R11, [R5+0x1000] ;  /* 0x00100000050b7984 */ /* 0x000fe80000000600 */
[----:B------:R-:W-:Y:S04]  /*0f50*/  STS.U16 [R5+0x40], R12 ;  /* 0x0000400c05007388 */ /* 0x000fe80000000400 */
[----:B------:R-:W-:Y:S04]  /*0f60*/  LDS.S16 R8, [R6+0x3002] ;  /* 0x0030020006087984 */ /* 0x000fe80000000600 */
[----:B------:R-:W0:Y:S02]  /*0f70*/  LDS.S16 R9, [R7+0x4080] ;  /* 0x0040800007097984 */ /* 0x000e240000000600 */
        /* <DEDUP_REMOVED lines=48> */
[----:B------:R0:W-:Y:S01]  /*1280*/  STS.U16 [R5+0x1040], R8 ;  /* 0x0010400805007388 */ /* 0x0001e20000000400 */
[----:B------:R-:W-:Y:S06]  /*1290*/  BAR.SYNC.DEFER_BLOCKING 0x0 ;  /* 0x0000000000007b1d */ /* 0x000fec0000010000 */
[----:B------:R-:W-:Y:S05]  /*12a0*/  @P0 BRA `(.L_x_8) ;  /* 0xfffffff800940947 */ /* 0x000fea000383ffff */
[----:B------:R-:W-:Y:S01]  /*12b0*/  ISETP.GT.U32.AND P0, PT, R2, 0x3f, PT ;  /* 0x0000003f0200780c */ /* 0x000fe20003f04070 */
[----:B------:R-:W-:-:S12]  /*12c0*/  BSSY.RECONVERGENT B0, `(.L_x_9) ;  /* 0x000001a000007945 */ /* 0x000fd80003800200 */
[----:B------:R-:W-:Y:S05]  /*12d0*/  @P0 BRA `(.L_x_10) ;  /* 0x0000000000600947 */ /* 0x000fea0003800000 */
[----:B-1----:R-:W-:Y:S01]  /*12e0*/  IMAD.IADD R15, R0, 0x1, R3 ;  /* 0x00000001000f7824 */ /* 0x002fe200078e0203 */
[----:B------:R-:W-:-:S07]  /*12f0*/  LEA R9, R3, UR5, 0x1 ;  /* 0x0000000503097c11 */ /* 0x000fce000f8e08ff */
.L_x_14:
[----:B------:R-:W-:Y:S01]  /*1300*/  ISETP.GT.U32.AND P0, PT, R3, 0x3f, PT ;  /* 0x0000003f0300780c */ /* 0x000fe20003f04070 */
[----:B------:R-:W-:Y:S01]  /*1310*/  BSSY.RECONVERGENT B1, `(.L_x_11) ;  /* 0x0000012000017945 */ /* 0x000fe20003800200 */
[C---:B------:R-:W-:Y:S02]  /*1320*/  ISETP.GE.U32.AND P1, PT, R2.reuse, 0x20, PT ;  /* 0x000000200200780c */ /* 0x040fe40003f26070 */
[----:B------:R-:W-:-:S09]  /*1330*/  IADD3 R10, PT, PT, R2, 0x20, RZ ;  /* 0x00000020020a7810 */ /* 0x000fd20007ffe0ff */
[----:B--2---:R-:W-:Y:S05]  /*1340*/  @P0 BRA `(.L_x_12) ;  /* 0x0000000000380947 */ /* 0x004fea0003800000 */
[----:B------:R-:W1:Y:S01]  /*1350*/  LDC.64 R6, c[0x0][0x380] ;  /* 0x0000e000ff067b82 */ /* 0x000e620000000a00 */
[----:B------:R-:W2:Y:S01]  /*1360*/  LDCU UR6, c[0x0][0x38c] ;  /* 0x00007180ff0677ac */ /* 0x000ea20008000800 */
[C---:B------:R-:W-:Y:S01]  /*1370*/  VIADD R0, R2.reuse, UR4 ;  /* 0x0000000402007c36 */ /* 0x040fe20008000000 */
[----:B------:R-:W-:Y:S01]  /*1380*/  LEA R2, R2, R9, 0x7 ;  /* 0x0000000902027211 */ /* 0x000fe200078e38ff */
[----:B0-----:R-:W-:Y:S02]  /*1390*/  IMAD.MOV.U32 R8, RZ, RZ, R3 ;  /* 0x000000ffff087224 */ /* 0x001fe400078e0003 */
[----:B--2---:R-:W-:-:S07]  /*13a0*/  IMAD R11, R0, UR6, R15 ;  /* 0x00000006000b7c24 */ /* 0x004fce000f8e020f */
.L_x_13:
[----:B--2---:R0:W2:Y:S01]  /*13b0*/  LDS.U16 R13, [R2] ;  /* 0x00000000020d7984 */ /* 0x0040a20000000400 */
[C---:B-1----:R-:W-:Y:S01]  /*13c0*/  IMAD.WIDE.U32 R4, R11.reuse, 0x2, R6 ;  /* 0x000000020b047825 */ /* 0x042fe200078e0006 */
[C---:B------:R-:W-:Y:S02]  /*13d0*/  ISETP.GE.U32.AND P0, PT, R8.reuse, 0x20, PT ;  /* 0x000000200800780c */ /* 0x040fe40003f06070 */
[----:B------:R-:W-:Y:S01]  /*13e0*/  IADD3 R8, PT, PT, R8, 0x20, RZ ;  /* 0x0000002008087810 */ /* 0x000fe20007ffe0ff */
[----:B------:R-:W-:Y:S01]  /*13f0*/  VIADD R11, R11, 0x20 ;  /* 0x000000200b0b7836 */ /* 0x000fe20000000000 */
[----:B0-----:R-:W-:Y:S01]  /*1400*/  IADD3 R2, PT, PT, R2, 0x40, RZ ;  /* 0x0000004002027810 */ /* 0x001fe20007ffe0ff */
[----:B--2---:R2:W-:Y:S08]  /*1410*/  STG.E.U16 desc[UR8][R4.64], R13 ;  /* 0x0000000d04007986 */ /* 0x0045f0000c101508 */
[----:B------:R-:W-:Y:S05]  /*1420*/  @!P0 BRA `(.L_x_13) ;  /* 0xfffffffc00e08947 */ /* 0x000fea000383ffff */
.L_x_12:
[----:B------:R-:W-:Y:S05]  /*1430*/  BSYNC.RECONVERGENT B1 ;  /* 0x0000000000017941 */ /* 0x000fea0003800200 */
.L_x_11:
[----:B------:R-:W-:Y:S01]  /*1440*/  IMAD.MOV.U32 R2, RZ, RZ, R10 ;  /* 0x000000ffff027224 */ /* 0x000fe200078e000a */
[----:B------:R-:W-:Y:S06]  /*1450*/  @!P1 BRA `(.L_x_14) ;  /* 0xfffffffc00a89947 */ /* 0x000fec000383ffff */
.L_x_10:
[----:B------:R-:W-:Y:S05]  /*1460*/  BSYNC.RECONVERGENT B0 ;  /* 0x0000000000007941 */ /* 0x000fea0003800200 */
.L_x_9:
[----:B------:R-:W-:Y:S06]  /*1470*/  BAR.SYNC.DEFER_BLOCKING 0x0 ;  /* 0x0000000000007b1d */ /* 0x000fec0000010000 */
[----:B------:R-:W-:Y:S05]  /*1480*/  EXIT ;  /* 0x000000000000794d */ /* 0x000fea0003800000 */
.L_x_15:
[----:B------:R-:W-:-:S00]  /*1490*/  BRA `(.L_x_15) ;  /* 0xfffffffc00fc7947 */ /* 0x000fc0000383ffff */
[----:B------:R-:W-:-:S00]  /*14a0*/  NOP ;  /* 0x0000000000007918 */ /* 0x000fc00000000000 */
        /* <DEDUP_REMOVED lines=13> */
.L_x_70:


//--------------------- .text._Z10stage2_colPsii  --------------------------
	.section	.text._Z10stage2_colPsii,"ax",@progbits
	.align	128
        .global         _Z10stage2_colPsii
        .type           _Z10stage2_colPsii,@function
        .size           _Z10stage2_colPsii,(.L_x_71 - _Z10stage2_colPsii)
        .other          _Z10stage2_colPsii,@"STO_CUDA_ENTRY STV_DEFAULT"
_Z10stage2_colPsii:
.text._Z10stage2_colPsii:
[----:B------:R-:W-:Y:S08]  /*0000*/  LDC R1, c[0x0][0x37c] ;  /* 0x0000df00ff017b82 */ /* 0x000ff00000000800 */
[----:B------:R-:W0:Y:S08]  /*0010*/  S2UR UR4, SR_CTAID.X ;  /* 0x00000000000479c3 */ /* 0x000e300000002500 */
[----:B------:R-:W1:Y:S01]  /*0020*/  LDC R9, c[0x0][0x388] ;  /* 0x0000e200ff097b82 */ /* 0x000e620000000800 */
[----:B0-----:R-:W-:-:S06]  /*0030*/  USHF.L.U32 UR4, UR4, 0x6, URZ ;  /* 0x0000000604047899 */ /* 0x001fcc00080006ff */
[----:B-1----:R-:W-:-:S13]  /*0040*/  ISETP.NE.AND P0, PT, R9, UR4, PT ;  /* 0x0000000409007c0c */ /* 0x002fda000bf05270 */
[----:B------:R-:W-:Y:S05]  /*0050*/  @!P0 EXIT ;  /* 0x000000000000894d */ /* 0x000fea0003800000 */
[----:B------:R-:W0:Y:S01]  /*0060*/  S2R R0, SR_TID.Y ;  /* 0x0000000000007919 */ /* 0x000e220000002200 */
[----:B------:R-:W1:Y:S01]  /*0070*/  LDCU.64 UR8, c[0x0][0x358] ;  /* 0x00006b00ff0877ac */ /* 0x000e620008000a00 */
[----:B------:R-:W-:Y:S01]  /*0080*/  BSSY.RECONVERGENT B0, `(.L_x_16) ;  /* 0x0000095000007945 */ /* 0x000fe20003800200 */
[----:B0-----:R-:W-:-:S13]  /*0090*/  ISETP.GT.U32.AND P0, PT, R0, 0x3f, PT ;  /* 0x0000003f0000780c */ /* 0x001fda0003f04070 */
[----:B-1----:R-:W-:Y:S05]  /*00a0*/  @P0 BRA `(.L_x_17) ;  /* 0x0000000800480947 */ /* 0x002fea0003800000 */
[----:B------:R-:W0:Y:S01]  /*00b0*/  LDC R2, c[0x0][0x360] ;  /* 0x0000d800ff027b82 */ /* 0x000e220000000800 */
[----:B------:R-:W1:Y:S07]  /*00c0*/  S2R R3, SR_TID.X ;  /* 0x0000000000037919 */ /* 0x000e6e0000002100 */
[----:B------:R-:W2:Y:S01]  /*00d0*/  LDC.64 R12, c[0x0][0x380] ;  /* 0x0000e000ff0c7b82 */ /* 0x000ea20000000a00 */
[----:B0-----:R-:W0:Y:S01]  /*00e0*/  I2F.U32.RP R8, R2 ;  /* 0x0000000200087306 */ /* 0x001e220000209000 */
[C---:B------:R-:W-:Y:S01]  /*00f0*/  ISETP.NE.U32.AND P2, PT, R2.reuse, RZ, PT ;  /* 0x000000ff0200720c */ /* 0x040fe20003f45070 */
[----:B--2---:R-:W-:Y:S01]  /*0100*/  IMAD.WIDE.U32 R12, R2, 0x4, R12 ;  /* 0x00000004020c7825 */ /* 0x004fe200078e000c */
[----:B-1----:R-:W-:-:S04]  /*0110*/  IADD3 R3, PT, PT, R3, R2, RZ ;  /* 0x0000000203037210 */ /* 0x002fc80007ffe0ff */
[C---:B------:R-:W-:Y:S01]  /*0120*/  ISETP.GE.U32.AND P0, PT, R3.reuse, 0x40, PT ;  /* 0x000000400300780c */ /* 0x040fe20003f06070 */
[----:B0-----:R-:W0:Y:S01]  /*0130*/  MUFU.RCP R8, R8 ;  /* 0x0000000800087308 */ /* 0x001e220000001000 */
[----:B------:R-:W-:Y:S02]  /*0140*/  VIMNMX.U32 R6, PT, PT, R3, 0x40, !PT ;  /* 0x0000004003067848 */ /* 0x000fe40007fe0000 */
[----:B------:R-:W-:-:S04]  /*0150*/  SEL R7, RZ, 0x1, P0 ;  /* 0x00000001ff077807 */ /* 0x000fc80000000000 */
[----:B------:R-:W-:Y:S01]  /*0160*/  IADD3 R3, PT, PT, R6, -R3, -R7 ;  /* 0x8000000306037210 */ /* 0x000fe20007ffe807 */
[----:B------:R-:W-:Y:S02]  /*0170*/  IMAD.MOV.U32 R6, RZ, RZ, R0 ;  /* 0x000000ffff067224 */ /* 0x000fe400078e0000 */
[----:B0-----:R-:W-:-:S04]  /*0180*/  VIADD R4, R8, 0xffffffe ;  /* 0x0ffffffe08047836 */ /* 0x001fc80000000000 */
[----:B------:R0:W1:Y:S02]  /*0190*/  F2I.FTZ.U32.TRUNC.NTZ R5, R4 ;  /* 0x0000000400057305 */ /* 0x000064000021f000 */
[----:B0-----:R-:W-:Y:S02]  /*01a0*/  IMAD.MOV.U32 R4, RZ, RZ, RZ ;  /* 0x000000ffff047224 */ /* 0x001fe400078e00ff */
[----:B-1----:R-:W-:-:S04]  /*01b0*/  IMAD.MOV R11, RZ, RZ, -R5 ;  /* 0x000000ffff0b7224 */ /* 0x002fc800078e0a05 */
[----:B------:R-:W-:-:S04]  /*01c0*/  IMAD R11, R11, R2, RZ ;  /* 0x000000020b0b7224 */ /* 0x000fc800078e02ff */
[----:B------:R-:W-:-:S06]  /*01d0*/  IMAD.HI.U32 R8, R5, R11, R4 ;  /* 0x0000000b05087227 */ /* 0x000fcc00078e0004 */
[----:B------:R-:W-:-:S04]  /*01e0*/  IMAD.HI.U32 R4, R8, R3, RZ ;  /* 0x0000000308047227 */ /* 0x000fc800078e00ff */
[----:B------:R-:W-:-:S04]  /*01f0*/  IMAD.MOV R5, RZ, RZ, -R4 ;  /* 0x000000ffff057224 */ /* 0x000fc800078e0a04 */
[C---:B------:R-:W-:Y:S02]  /*0200*/  IMAD R3, R2.reuse, R5, R3 ;  /* 0x0000000502037224 */ /* 0x040fe400078e0203 */
[----:B------:R-:W-:-:S03]  /*0210*/  IMAD.SHL.U32 R5, R2, 0x2, RZ ;  /* 0x0000000202057824 */ /* 0x000fc600078e00ff */
[----:B------:R-:W-:Y:S02]  /*0220*/  ISETP.GE.U32.AND P0, PT, R3, R2, PT ;  /* 0x000000020300720c */ /* 0x000fe40003f06070 */
[----:B------:R-:W-:-:S11]  /*0230*/  IADD3 R8, PT, PT, R5, R9, RZ ;  /* 0x0000000905087210 */ /* 0x000fd60007ffe0ff */
[----:B------:R-:W-:Y:S01]  /*0240*/  @P0 IADD3 R3, PT, PT, R3, -R2, RZ ;  /* 0x8000000203030210 */ /* 0x000fe20007ffe0ff */
[----:B------:R-:W-:-:S03]  /*0250*/  @P0 VIADD R4, R4, 0x1 ;  /* 0x0000000104040836 */ /* 0x000fc60000000000 */
[-C--:B------:R-:W-:Y:S02]  /*0260*/  ISETP.GE.U32.AND P1, PT, R3, R2.reuse, PT ;  /* 0x000000020300720c */ /* 0x080fe40003f26070 */
[----:B------:R-:W0:Y:S11]  /*0270*/  LDC R3, c[0x0][0x364] ;  /* 0x0000d900ff037b82 */ /* 0x000e360000000800 */
[----:B------:R-:W-:Y:S01]  /*0280*/  @P1 VIADD R4, R4, 0x1 ;  /* 0x0000000104041836 */ /* 0x000fe20000000000 */
[----:B------:R-:W-:-:S04]  /*0290*/  @!P2 LOP3.LUT R4, RZ, R2, RZ, 0x33, !PT ;  /* 0x00000002ff04a212 */ /* 0x000fc800078e33ff */
[----:B------:R-:W-:Y:S01]  /*02a0*/  IADD3 R4, PT, PT, R7, R4, RZ ;  /* 0x0000000407047210 */ /* 0x000fe20007ffe0ff */
[----:B------:R-:W-:-:S07]  /*02b0*/  IMAD R7, R2, 0x3, R9 ;  /* 0x0000000302077824 */ /* 0x000fce00078e0209 */
.L_x_23:
[----:B-1----:R-:W1:Y:S01]  /*02c0*/  S2R R29, SR_TID.X ;  /* 0x00000000001d7919 */ /* 0x002e620000002100 */
[----:B------:R-:W-:Y:S01]  /*02d0*/  BSSY.RECONVERGENT B1, `(.L_x_18) ;  /* 0x000006c000017945 */ /* 0x000fe20003800200 */
[----:B-1----:R-:W-:-:S13]  /*02e0*/  ISETP.GT.U32.AND P0, PT, R29, 0x3f, PT ;  /* 0x0000003f1d00780c */ /* 0x002fda0003f04070 */
[----:B--2-4-:R-:W-:Y:S05]  /*02f0*/  @P0 BRA `(.L_x_19) ;  /* 0x0000000400a40947 */ /* 0x014fea0003800000 */
[----:B------:R-:W1:Y:S01]  /*0300*/  LDC R21, c[0x0][0x388] ;  /* 0x0000e200ff157b82 */ /* 0x000e620000000800 */
[C---:B------:R-:W-:Y:S01]  /*0310*/  LOP3.LUT R18, R4.reuse, 0x3, RZ, 0xc0, !PT ;  /* 0x0000000304127812 */ /* 0x040fe200078ec0ff */
[----:B------:R-:W-:Y:S01]  /*0320*/  BSSY.RECONVERGENT B2, `(.L_x_20) ;  /* 0x000002f000027945 */ /* 0x000fe20003800200 */
[----:B------:R-:W-:Y:S01]  /*0330*/  ISETP.GE.U32.AND P0, PT, R4, 0x3, PT ;  /* 0x000000030400780c */ /* 0x000fe20003f06070 */
[----:B------:R-:W-:Y:S01]  /*0340*/  VIADD R20, R6, UR4 ;  /* 0x0000000406147c36 */ /* 0x000fe20008000000 */
[----:B------:R-:W-:Y:S01]  /*0350*/  ISETP.NE.AND P1, PT, R18, 0x3, PT ;  /* 0x000000031200780c */ /* 0x000fe20003f25270 */
[----:B-1----:R-:W-:-:S12]  /*0360*/  IMAD.IADD R9, R6, 0x1, R21 ;  /* 0x0000000106097824 */ /* 0x002fd800078e0215 */
[----:B------:R-:W-:Y:S05]  /*0370*/  @!P1 BRA `(.L_x_21) ;  /* 0x0000000000a49947 */ /* 0x000fea0003800000 */
[----:B------:R-:W1:Y:S01]  /*0380*/  LDCU UR6, c[0x0][0x388] ;  /* 0x00007100ff0677ac */ /* 0x000e620008000800 */
[----:B------:R-:W2:Y:S01]  /*0390*/  LDC.64 R10, c[0x0][0x380] ;  /* 0x0000e000ff0a7b82 */ /* 0x000ea20000000a00 */
[----:B------:R-:W3:Y:S01]  /*03a0*/  LDCU UR5, c[0x0][0x38c] ;  /* 0x00007180ff0577ac */ /* 0x000ee20008000800 */
[----:B-1----:R-:W-:-:S05]  /*03b0*/  IADD3 R15, PT, PT, R29, UR6, RZ ;  /* 0x000000061d0f7c10 */ /* 0x002fca000fffe0ff */
[--C-:B---3--:R-:W-:Y:S02]  /*03c0*/  IMAD R19, R20, UR5, R15.reuse ;  /* 0x0000000514137c24 */ /* 0x108fe4000f8e020f */
[----:B------:R-:W-:Y:S02]  /*03d0*/  IMAD R15, R9, UR5, R15 ;  /* 0x00000005090f7c24 */ /* 0x000fe4000f8e020f */
[----:B--2---:R-:W-:-:S04]  /*03e0*/  IMAD.WIDE.U32 R16, R19, 0x2, R10 ;  /* 0x0000000213107825 */ /* 0x004fc800078e000a */
[----:B------:R-:W-:Y:S02]  /*03f0*/  IMAD.WIDE R14, R15, 0x2, R10 ;  /* 0x000000020f0e7825 */ /* 0x000fe400078e020a */
[----:B------:R-:W2:Y:S04]  /*0400*/  LDG.E.U16 R17, desc[UR8][R16.64] ;  /* 0x0000000810117981 */ /* 0x000ea8000c1e1500 */
[----:B------:R-:W3:Y:S01]  /*0410*/  LDG.E.U16 R23, desc[UR8][R14.64] ;  /* 0x000000080e177981 */ /* 0x000ee2000c1e1500 */
[----:B------:R-:W1:Y:S01]  /*0420*/  S2UR UR6, SR_CgaCtaId ;  /* 0x00000000000679c3 */ /* 0x000e620000008800 */
[----:B------:R-:W-:Y:S01]  /*0430*/  UMOV UR5, 0x400 ;  /* 0x0000040000057882 */ /* 0x000fe20000000000 */
[----:B------:R-:W-:Y:S01]  /*0440*/  IMAD R22, R6, 0x40, R29 ;  /* 0x0000004006167824 */ /* 0x000fe200078e021d */
[----:B------:R-:W-:Y:S01]  /*0450*/  ISETP.NE.AND P1, PT, R18, RZ, PT ;  /* 0x000000ff1200720c */ /* 0x000fe20003f25270 */
[----:B------:R-:W-:Y:S01]  /*0460*/  IMAD.IADD R29, R29, 0x1, R2 ;  /* 0x000000011d1d7824 */ /* 0x000fe200078e0202 */
[----:B-1----:R-:W-:-:S06]  /*0470*/  ULEA UR5, UR6, UR5, 0x18 ;  /* 0x0000000506057291 */ /* 0x002fcc000f8ec0ff */
[----:B------:R-:W-:-:S05]  /*0480*/  LEA R22, R22, UR5, 0x1 ;  /* 0x0000000516167c11 */ /* 0x000fca000f8e08ff */
[----:B--2---:R1:W-:Y:S04]  /*0490*/  STS.U16 [R22], R17 ;  /* 0x0000001116007388 */ /* 0x0043e80000000400 */
[----:B---3--:R1:W-:Y:S01]  /*04a0*/  STS.U16 [R22+0x2000], R23 ;  /* 0x0020001716007388 */ /* 0x0083e20000000400 */
[----:B------:R-:W-:Y:S05]  /*04b0*/  @!P1 BRA `(.L_x_21) ;  /* 0x0000000000549947 */ /* 0x000fea0003800000 */
[----:B------:R-:W-:Y:S02]  /*04c0*/  ISETP.NE.AND P1, PT, R18, 0x1, PT ;  /* 0x000000011200780c */ /* 0x000fe40003f25270 */
[----:B------:R-:W-:Y:S02]  /*04d0*/  IADD3 R19, PT, PT, R19, R2, RZ ;  /* 0x0000000213137210 */ /* 0x000fe40007ffe0ff */
[----:B------:R-:W-:-:S05]  /*04e0*/  IADD3 R16, P2, PT, R5, R14, RZ ;  /* 0x0000000e05107210 */ /* 0x000fca0007f5e0ff */
[----:B-1----:R-:W-:-:S04]  /*04f0*/  IMAD.X R17, RZ, RZ, R15, P2 ;  /* 0x000000ffff117224 */ /* 0x002fc800010e060f */
[----:B------:R-:W-:Y:S01]  /*0500*/  @P1 IMAD.IADD R23, R19, 0x1, R2 ;  /* 0x0000000113171824 */ /* 0x000fe200078e0202 */
[----:B------:R-:W-:Y:S01]  /*0510*/  @P1 IADD3 R14, P2, PT, R5, R16, RZ ;  /* 0x00000010050e1210 */ /* 0x000fe20007f5e0ff */
[--C-:B------:R-:W-:Y:S01]  /*0520*/  IMAD.WIDE.U32 R18, R19, 0x2, R10.reuse ;  /* 0x0000000213127825 */ /* 0x100fe200078e000a */
[----:B------:R-:W2:Y:S02]  /*0530*/  LDG.E.U16 R16, desc[UR8][R16.64] ;  /* 0x0000000810107981 */ /* 0x000ea4000c1e1500 */
[----:B------:R-:W-:Y:S01]  /*0540*/  @P1 IADD3.X R15, PT, PT, RZ, R17, RZ, P2, !PT ;  /* 0x00000011ff0f1210 */ /* 0x000fe200017fe4ff */
[----:B------:R-:W-:Y:S02]  /*0550*/  @P1 IMAD.WIDE.U32 R10, R23, 0x2, R10 ;  /* 0x00000002170a1825 */ /* 0x000fe400078e000a */
[----:B------:R-:W3:Y:S04]  /*0560*/  LDG.E.U16 R18, desc[UR8][R18.64] ;  /* 0x0000000812127981 */ /* 0x000ee8000c1e1500 */
[----:B------:R-:W4:Y:S04]  /*0570*/  @P1 LDG.E.U16 R10, desc[UR8][R10.64] ;  /* 0x000000080a0a1981 */ /* 0x000f28000c1e1500 */
[----:B------:R-:W5:Y:S01]  /*0580*/  @P1 LDG.E.U16 R14, desc[UR8][R14.64] ;  /* 0x000000080e0e1981 */ /* 0x000f62000c1e1500 */
[----:B------:R-:W-:-:S04]  /*0590*/  IMAD.IADD R25, R5, 0x1, R22 ;  /* 0x0000000105197824 */ /* 0x000fc800078e0216 */
[----:B------:R-:W-:Y:S01]  /*05a0*/  @P1 IMAD.IADD R23, R5, 0x1, R25 ;  /* 0x0000000105171824 */ /* 0x000fe200078e0219 */
[----:B------:R-:W-:-:S05]  /*05b0*/  IADD3 R29, PT, PT, R29, R2, RZ ;  /* 0x000000021d1d7210 */ /* 0x000fca0007ffe0ff */
[----:B------:R-:W-:Y:S01]  /*05c0*/  @P1 IMAD.IADD R29, R29, 0x1, R2 ;  /* 0x000000011d1d1824 */ /* 0x000fe200078e0202 */
[----:B--2---:R2:W-:Y:S04]  /*05d0*/  STS.U16 [R25+0x2000], R16 ;  /* 0x0020001019007388 */ /* 0x0045e80000000400 */
[----:B---3--:R2:W-:Y:S04]  /*05e0*/  STS.U16 [R25], R18 ;  /* 0x0000001219007388 */ /* 0x0085e80000000400 */
[----:B----4-:R2:W-:Y:S04]  /*05f0*/  @P1 STS.U16 [R23], R10 ;  /* 0x0000000a17001388 */ /* 0x0105e80000000400 */
[----:B-----5:R2:W-:Y:S02]  /*0600*/  @P1 STS.U16 [R23+0x2000], R14 ;  /* 0x0020000e17001388 */ /* 0x0205e40000000400 */
.L_x_21:
[----:B------:R-:W-:Y:S05]  /*0610*/  BSYNC.RECONVERGENT B2 ;  /* 0x0000000000027941 */ /* 0x000fea0003800200 */
.L_x_20:
[----:B------:R-:W-:Y:S05]  /*0620*/  @!P0 BRA `(.L_x_19) ;  /* 0x0000000000d88947 */ /* 0x000fea0003800000 */
[----:B------:R-:W3:Y:S01]  /*0630*/  S2UR UR6, SR_CgaCtaId ;  /* 0x00000000000679c3 */ /* 0x000ee20000008800 */
[----:B------:R-:W4:Y:S01]  /*0640*/  LDCU UR10, c[0x0][0x388] ;  /* 0x00007100ff0a77ac */ /* 0x000f220008000800 */
[----:B--2---:R-:W-:Y:S01]  /*0650*/  IMAD.IADD R25, R29, 0x1, R21 ;  /* 0x000000011d197824 */ /* 0x004fe200078e0215 */
[-C--:B------:R-:W-:Y:S01]  /*0660*/  IADD3 R27, PT, PT, R8, R29.reuse, RZ ;  /* 0x0000001d081b7210 */ /* 0x080fe20007ffe0ff */
[----:B------:R-:W-:Y:S01]  /*0670*/  IMAD.IADD R21, R7, 0x1, R29 ;  /* 0x0000000107157824 */ /* 0x000fe200078e021d */
[----:B------:R-:W2:Y:S01]  /*0680*/  LDCU UR7, c[0x0][0x38c] ;  /* 0x00007180ff0777ac */ /* 0x000ea20008000800 */
[----:B------:R-:W-:Y:S01]  /*0690*/  LEA R10, R6, R29, 0x6 ;  /* 0x0000001d060a7211 */ /* 0x000fe200078e30ff */
[----:B------:R-:W-:Y:S01]  /*06a0*/  UMOV UR5, 0x400 ;  /* 0x0000040000057882 */ /* 0x000fe20000000000 */
[----:B----4-:R-:W-:-:S04]  /*06b0*/  VIADD R14, R2, UR10 ;  /* 0x0000000a020e7c36 */ /* 0x010fc80008000000 */
[----:B------:R-:W-:Y:S01]  /*06c0*/  IMAD.IADD R11, R14, 0x1, R29 ;  /* 0x000000010e0b7824 */ /* 0x000fe200078e021d */
[----:B---3--:R-:W-:Y:S01]  /*06d0*/  ULEA UR5, UR6, UR5, 0x18 ;  /* 0x0000000506057291 */ /* 0x008fe2000f8ec0ff */
[----:B--2---:R-:W-:Y:S02]  /*06e0*/  IMAD R9, R9, UR7, R25 ;  /* 0x0000000709097c24 */ /* 0x004fe4000f8e0219 */
[C---:B------:R-:W-:Y:S02]  /*06f0*/  IMAD R27, R20.reuse, UR7, R27 ;  /* 0x00000007141b7c24 */ /* 0x040fe4000f8e021b */
[----:B------:R-:W-:Y:S01]  /*0700*/  IMAD R21, R20, UR7, R21 ;  /* 0x0000000714157c24 */ /* 0x000fe2000f8e0215 */
[----:B------:R-:W-:Y:S01]  /*0710*/  LEA R10, R10, UR5, 0x1 ;  /* 0x000000050a0a7c11 */ /* 0x000fe2000f8e08ff */
[C---:B------:R-:W-:Y:S02]  /*0720*/  IMAD R25, R20.reuse, UR7, R25 ;  /* 0x0000000714197c24 */ /* 0x040fe4000f8e0219 */
[----:B------:R-:W-:-:S07]  /*0730*/  IMAD R11, R20, UR7, R11 ;  /* 0x00000007140b7c24 */ /* 0x000fce000f8e020b */
.L_x_22:
[----:B----4-:R-:W1:Y:S02]  /*0740*/  LDC.64 R14, c[0x0][0x380] ;  /* 0x0000e000ff0e7b82 */ /* 0x010e640000000a00 */
[----:B-1----:R-:W-:-:S05]  /*0750*/  IMAD.WIDE R16, R9, 0x2, R14 ;  /* 0x0000000209107825 */ /* 0x002fca00078e020e */
[----:B------:R1:W2:Y:S01]  /*0760*/  LDG.E.U16 R28, desc[UR8][R16.64] ;  /* 0x00000008101c7981 */ /* 0x0002a2000c1e1500 */
[----:B------:R-:W-:-:S04]  /*0770*/  IMAD.WIDE.U32 R18, R25, 0x2, R14 ;  /* 0x0000000219127825 */ /* 0x000fc800078e000e */
[C-C-:B------:R-:W-:Y:S01]  /*0780*/  IMAD.WIDE.U32 R22, R2.reuse, 0x2, R16.reuse ;  /* 0x0000000202167825 */ /* 0x140fe200078e0010 */
[----:B------:R3:W4:Y:S03]  /*0790*/  LDG.E.U16 R20, desc[UR8][R18.64] ;  /* 0x0000000812147981 */ /* 0x000726000c1e1500 */
[----:B-1----:R-:W-:Y:S01]  /*07a0*/  IMAD.WIDE.U32 R16, R2, 0x6, R16 ;  /* 0x0000000602107825 */ /* 0x002fe200078e0010 */
[----:B------:R1:W5:Y:S04]  /*07b0*/  LDG.E.U16 R24, desc[UR8][R22.64] ;  /* 0x0000000816187981 */ /* 0x000368000c1e1500 */
[----:B------:R0:W5:Y:S01]  /*07c0*/  LDG.E.U16 R26, desc[UR8][R16.64] ;  /* 0x00000008101a7981 */ /* 0x000162000c1e1500 */
[----:B---3--:R-:W-:-:S04]  /*07d0*/  IMAD.WIDE.U32 R18, R11, 0x2, R14 ;  /* 0x000000020b127825 */ /* 0x008fc800078e000e */
[----:B-1----:R-:W-:Y:S02]  /*07e0*/  IMAD.WIDE.U32 R22, R27, 0x2, R14 ;  /* 0x000000021b167825 */ /* 0x002fe400078e000e */
[----:B------:R-:W3:Y:S02]  /*07f0*/  LDG.E.U16 R18, desc[UR8][R18.64] ;  /* 0x0000000812127981 */ /* 0x000ee4000c1e1500 */
[----:B0-----:R-:W-:Y:S02]  /*0800*/  IMAD.WIDE R16, R9, 0x2, R12 ;  /* 0x0000000209107825 */ /* 0x001fe400078e020c */
[----:B------:R-:W3:Y:S02]  /*0810*/  LDG.E.U16 R22, desc[UR8][R22.64] ;  /* 0x0000000816167981 */ /* 0x000ee4000c1e1500 */
[----:B------:R-:W-:-:S06]  /*0820*/  IMAD.WIDE.U32 R14, R21, 0x2, R14 ;  /* 0x00000002150e7825 */ /* 0x000fcc00078e000e */
[----:B------:R0:W3:Y:S04]  /*0830*/  LDG.E.U16 R14, desc[UR8][R14.64] ;  /* 0x000000080e0e7981 */ /* 0x0000e8000c1e1500 */
[----:B--2---:R1:W-:Y:S04]  /*0840*/  STS.U16 [R10+0x2000], R28 ;  /* 0x0020001c0a007388 */ /* 0x0043e80000000400 */
[----:B-1----:R1:W2:Y:S01]  /*0850*/  LDG.E.U16 R28, desc[UR8][R16.64] ;  /* 0x00000008101c7981 */ /* 0x0022a2000c1e1500 */
[----:B0-----:R-:W-:-:S05]  /*0860*/  IMAD.IADD R15, R5, 0x1, R10 ;  /* 0x00000001050f7824 */ /* 0x001fca00078e020a */
[C---:B-1----:R-:W-:Y:S01]  /*0870*/  IADD3 R17, PT, PT, R5.reuse, R15, RZ ;  /* 0x0000000f05117210 */ /* 0x042fe20007ffe0ff */
[----:B----4-:R0:W-:Y:S04]  /*0880*/  STS.U16 [R10], R20 ;  /* 0x000000140a007388 */ /* 0x0101e80000000400 */
[----:B------:R-:W-:Y:S01]  /*0890*/  IMAD.IADD R19, R5, 0x1, R17 ;  /* 0x0000000105137824 */ /* 0x000fe200078e0211 */
[----:B-----5:R4:W-:Y:S01]  /*08a0*/  STS.U16 [R15+0x2000], R24 ;  /* 0x002000180f007388 */ /* 0x0209e20000000400 */
[----:B------:R-:W-:-:S03]  /*08b0*/  IMAD R29, R2, 0x4, R29 ;  /* 0x00000004021d7824 */ /* 0x000fc600078e021d */
[----:B---3--:R4:W-:Y:S04]  /*08c0*/  STS.U16 [R15], R18 ;  /* 0x000000120f007388 */ /* 0x0089e80000000400 */
[----:B------:R4:W-:Y:S01]  /*08d0*/  STS.U16 [R17], R22 ;  /* 0x0000001611007388 */ /* 0x0009e20000000400 */
[----:B------:R-:W-:Y:S01]  /*08e0*/  ISETP.GE.U32.AND P0, PT, R29, 0x40, PT ;  /* 0x000000401d00780c */ /* 0x000fe20003f06070 */
[C---:B------:R-:W-:Y:S01]  /*08f0*/  IMAD R11, R2.reuse, 0x4, R11 ;  /* 0x00000004020b7824 */ /* 0x040fe200078e020b */
[C---:B------:R-:W-:Y:S01]  /*0900*/  LEA R9, R2.reuse, R9, 0x2 ;  /* 0x0000000902097211 */ /* 0x040fe200078e10ff */
[C---:B------:R-:W-:Y:S01]  /*0910*/  IMAD R27, R2.reuse, 0x4, R27 ;  /* 0x00000004021b7824 */ /* 0x040fe200078e021b */
[C---:B------:R-:W-:Y:S01]  /*0920*/  LEA R21, R2.reuse, R21, 0x2 ;  /* 0x0000001502157211 */ /* 0x040fe200078e10ff */
[----:B------:R-:W-:-:S02]  /*0930*/  IMAD R25, R2, 0x4, R25 ;  /* 0x0000000402197824 */ /* 0x000fc400078e0219 */
[----:B0-----:R-:W-:Y:S01]  /*0940*/  IMAD R10, R2, 0x8, R10 ;  /* 0x00000008020a7824 */ /* 0x001fe200078e020a */
[----:B--2---:R4:W-:Y:S04]  /*0950*/  STS.U16 [R17+0x2000], R28 ;  /* 0x0020001c11007388 */ /* 0x0049e80000000400 */
[----:B------:R4:W-:Y:S04]  /*0960*/  STS.U16 [R19+0x2000], R26 ;  /* 0x0020001a13007388 */ /* 0x0009e80000000400 */
[----:B------:R4:W-:Y:S01]  /*0970*/  STS.U16 [R19], R14 ;  /* 0x0000000e13007388 */ /* 0x0009e20000000400 */
[----:B------:R-:W-:Y:S05]  /*0980*/  @!P0 BRA `(.L_x_22) ;  /* 0xfffffffc006c8947 */ /* 0x000fea000383ffff */
.L_x_19:
[----:B------:R-:W-:Y:S05]  /*0990*/  BSYNC.RECONVERGENT B1 ;  /* 0x0000000000017941 */ /* 0x000fea0003800200 */
.L_x_18:
[----:B0-----:R-:W-:-:S04]  /*09a0*/  IADD3 R6, PT, PT, R3, R6, RZ ;  /* 0x0000000603067210 */ /* 0x001fc80007ffe0ff */
[----:B------:R-:W-:-:S13]  /*09b0*/  ISETP.GE.U32.AND P0, PT, R6, 0x40, PT ;  /* 0x000000400600780c */ /* 0x000fda0003f06070 */
[----:B------:R-:W-:Y:S05]  /*09c0*/  @!P0 BRA `(.L_x_23) ;  /* 0xfffffff8003c8947 */ /* 0x000fea000383ffff */
.L_x_17:
[----:B------:R-:W-:Y:S05]  /*09d0*/  BSYNC.RECONVERGENT B0 ;  /* 0x0000000000007941 */ /* 0x000fea0003800200 */
.L_x_16:
[----:B------:R-:W0:Y:S01]  /*09e0*/  S2R R3, SR_TID.X ;  /* 0x0000000000037919 */ /* 0x000e220000002100 */
[----:B------:R-:W3:Y:S01]  /*09f0*/  S2UR UR6, SR_CgaCtaId ;  /* 0x00000000000679c3 */ /* 0x000ee20000008800 */
[----:B------:R-:W-:Y:S01]  /*0a00*/  UMOV UR5, 0x400 ;  /* 0x0000040000057882 */ /* 0x000fe20000000000 */
[----:B------:R-:W-:-:S06]  /*0a10*/  IMAD.MOV.U32 R2, RZ, RZ, RZ ;  /* 0x000000ffff027224 */ /* 0x000fcc00078e00ff */
[----:B------:R-:W-:Y:S01]  /*0a20*/  BAR.SYNC.DEFER_BLOCKING 0x0 ;  /* 0x0000000000007b1d */ /* 0x000fe20000010000 */
[----:B---3--:R-:W-:Y:S01]  /*0a30*/  ULEA UR5, UR6, UR5, 0x18 ;  /* 0x0000000506057291 */ /* 0x008fe2000f8ec0ff */
[----:B0-----:R-:W-:-:S05]  /*0a40*/  IMAD R4, R0, 0x40, R3 ;  /* 0x0000004000047824 */ /* 0x001fca00078e0203 */
[----:B------:R-:W-:-:S07]  /*0a50*/  LEA R4, R4, UR5, 0x1 ;  /* 0x0000000504047c11 */ /* 0x000fce000f8e08ff */
.L_x_24:
[----:B------:R-:W-:Y:S01]  /*0a60*/  IMAD R6, R2, 0x40, R3 ;  /* 0x0000004002067824 */ /* 0x000fe200078e0203 */
[----:B------:R-:W-:Y:S01]  /*0a70*/  LEA R5, R0, R2, 0x6 ;  /* 0x0000000200057211 */ /* 0x000fe200078e30ff */
[----:B------:R-:W-:Y:S01]  /*0a80*/  LDS.S16 R9, [R4] ;  /* 0x0000000004097984 */ /* 0x000fe20000000600 */
[----:B------:R-:W-:Y:S02]  /*0a90*/  IADD3 R2, PT, PT, R2, 0x4, RZ ;  /* 0x0000000402027810 */ /* 0x000fe40007ffe0ff */
[----:B------:R-:W-:Y:S01]  /*0aa0*/  LEA R5, R5, UR5, 0x1 ;  /* 0x0000000505057c11 */ /* 0x000fe2000f8e08ff */
[----:B--2---:R-:W-:Y:S01]  /*0ab0*/  LDS.S16 R10, [R4+0x40] ;  /* 0x00004000040a7984 */ /* 0x004fe20000000600 */
[----:B------:R-:W-:Y:S02]  /*0ac0*/  LEA R6, R6, UR5, 0x1 ;  /* 0x0000000506067c11 */ /* 0x000fe4000f8e08ff */
[----:B------:R-:W-:Y:S01]  /*0ad0*/  ISETP.NE.AND P0, PT, R2, 0x40, PT ;  /* 0x000000400200780c */ /* 0x000fe20003f05270 */
[----:B0-----:R-:W-:Y:S04]  /*0ae0*/  LDS.S16 R7, [R5] ;  /* 0x0000000005077984 */ /* 0x001fe80000000600 */
[----:B------:R-:W0:Y:S02]  /*0af0*/  LDS.S16 R8, [R6+0x2000] ;  /* 0x0020000006087984 */ /* 0x000e240000000600 */
[----:B0-----:R-:W-:-:S05]  /*0b00*/  VIADDMNMX R7, R8, R7, R9, PT ;  /* 0x0000000708077246 */ /* 0x001fca0003800109 */
[----:B------:R-:W-:Y:S04]  /*0b10*/  STS.U16 [R4], R7 ;  /* 0x0000000704007388 */ /* 0x000fe80000000400 */
[----:B------:R-:W-:Y:S04]  /*0b20*/  LDS.S16 R8, [R5] ;  /* 0x0000000005087984 */ /* 0x000fe80000000600 */
        /* <DEDUP_REMOVED lines=81> */
[----:B------:R-:W2:Y:S02]  /*1040*/  LDC R2, c[0x0][0x360] ;  /* 0x0000d800ff027b82 */ /* 0x000ea40000000800 */
[----:B--2---:R-:W2:Y:S01]  /*1050*/  I2F.U32.RP R9, R2 ;  /* 0x0000000200097306 */ /* 0x004ea20000209000 */
[----:B------:R-:W-:Y:S01]  /*1060*/  IMAD.IADD R5, R3, 0x1, R2 ;  /* 0x0000000103057824 */ /* 0x000fe200078e0202 */
[----:B------:R-:W-:-:S04]  /*1070*/  ISETP.NE.U32.AND P2, PT, R2, RZ, PT ;  /* 0x000000ff0200720c */ /* 0x000fc80003f45070 */
[C---:B------:R-:W-:Y:S02]  /*1080*/  ISETP.GE.U32.AND P0, PT, R5.reuse, 0x40, PT ;  /* 0x000000400500780c */ /* 0x040fe40003f06070 */
[----:B0-----:R-:W-:Y:S02]  /*1090*/  VIMNMX.U32 R4, PT, PT, R5, 0x40, !PT ;  /* 0x0000004005047848 */ /* 0x001fe40007fe0000 */
[----:B------:R-:W-:Y:S01]  /*10a0*/  SEL R8, RZ, 0x1, P0 ;  /* 0x00000001ff087807 */ /* 0x000fe20000000000 */
[----:B--2---:R-:W0:Y:S02]  /*10b0*/  MUFU.RCP R9, R9 ;  /* 0x0000000900097308 */ /* 0x004e240000001000 */
[----:B0-----:R-:W-:-:S06]  /*10c0*/  VIADD R6, R9, 0xffffffe ;  /* 0x0ffffffe09067836 */ /* 0x001fcc0000000000 */
[----:B------:R0:W2:Y:S02]  /*10d0*/  F2I.FTZ.U32.TRUNC.NTZ R7, R6 ;  /* 0x0000000600077305 */ /* 0x0000a4000021f000 */
[----:B0-----:R-:W-:Y:S01]  /*10e0*/  HFMA2 R6, -RZ, RZ, 0, 0 ;  /* 0x00000000ff067431 */ /* 0x001fe200000001ff */
[----:B--2---:R-:W-:-:S05]  /*10f0*/  IADD3 R11, PT, PT, RZ, -R7, RZ ;  /* 0x80000007ff0b7210 */ /* 0x004fca0007ffe0ff */
[----:B------:R-:W-:-:S04]  /*1100*/  IMAD R11, R11, R2, RZ ;  /* 0x000000020b0b7224 */ /* 0x000fc800078e02ff */
[----:B------:R-:W-:Y:S01]  /*1110*/  IMAD.HI.U32 R10, R7, R11, R6 ;  /* 0x0000000b070a7227 */ /* 0x000fe200078e0006 */
[----:B------:R-:W-:Y:S01]  /*1120*/  IADD3 R7, PT, PT, R4, -R5, -R8 ;  /* 0x8000000504077210 */ /* 0x000fe20007ffe808 */
[----:B------:R-:W0:Y:S04]  /*1130*/  LDC R11, c[0x0][0x388] ;  /* 0x0000e200ff0b7b82 */ /* 0x000e280000000800 */
[----:B------:R-:W-:-:S04]  /*1140*/  IMAD.HI.U32 R9, R10, R7, RZ ;  /* 0x000000070a097227 */ /* 0x000fc800078e00ff */
[----:B------:R-:W-:-:S04]  /*1150*/  IMAD.MOV R4, RZ, RZ, -R9 ;  /* 0x000000ffff047224 */ /* 0x000fc800078e0a09 */
[----:B------:R-:W-:-:S05]  /*1160*/  IMAD R7, R2, R4, R7 ;  /* 0x0000000402077224 */ /* 0x000fca00078e0207 */
[----:B------:R-:W-:Y:S01]  /*1170*/  ISETP.GE.U32.AND P0, PT, R7, R2, PT ;  /* 0x000000020700720c */ /* 0x000fe20003f06070 */
[C-C-:B0-----:R-:W-:Y:S02]  /*1180*/  IMAD.IADD R6, R2.reuse, 0x1, R11.reuse ;  /* 0x0000000102067824 */ /* 0x141fe400078e020b */
[----:B------:R-:W-:-:S10]  /*1190*/  IMAD R10, R2, 0x3, R11 ;  /* 0x00000003020a7824 */ /* 0x000fd400078e020b */
[----:B------:R-:W-:Y:S01]  /*11a0*/  @P0 IADD3 R7, PT, PT, R7, -R2, RZ ;  /* 0x8000000207070210 */ /* 0x000fe20007ffe0ff */
[----:B------:R-:W-:-:S03]  /*11b0*/  @P0 VIADD R9, R9, 0x1 ;  /* 0x0000000109090836 */ /* 0x000fc60000000000 */
[----:B------:R-:W-:Y:S02]  /*11c0*/  ISETP.GE.U32.AND P1, PT, R7, R2, PT ;  /* 0x000000020700720c */ /* 0x000fe40003f26070 */
[----:B------:R-:W0:Y:S11]  /*11d0*/  LDC R7, c[0x0][0x364] ;  /* 0x0000d900ff077b82 */ /* 0x000e360000000800 */
[----:B------:R-:W-:-:S02]  /*11e0*/  @P1 IADD3 R9, PT, PT, R9, 0x1, RZ ;  /* 0x0000000109091810 */ /* 0x000fc40007ffe0ff */
[----:B------:R-:W-:-:S05]  /*11f0*/  @!P2 LOP3.LUT R9, RZ, R2, RZ, 0x33, !PT ;  /* 0x00000002ff09a212 */ /* 0x000fca00078e33ff */
[----:B------:R-:W-:Y:S01]  /*1200*/  IMAD.IADD R4, R8, 0x1, R9 ;  /* 0x0000000108047824 */ /* 0x000fe200078e0209 */
[----:B------:R-:W-:Y:S02]  /*1210*/  IADD3 R9, PT, PT, R5, R2, RZ ;  /* 0x0000000205097210 */ /* 0x000fe40007ffe0ff */
[----:B------:R-:W-:Y:S02]  /*1220*/  LEA R8, R2, R11, 0x1 ;  /* 0x0000000b02087211 */ /* 0x000fe400078e08ff */
[----:B----4-:R-:W-:Y:S01]  /*1230*/  LOP3.LUT R18, R4, 0x3, RZ, 0xc0, !PT ;  /* 0x0000000304127812 */ /* 0x010fe200078ec0ff */
[----:B------:R-:W-:-:S07]  /*1240*/  IMAD.IADD R11, R9, 0x1, R2 ;  /* 0x00000001090b7824 */ /* 0x000fce00078e0202 */
.L_x_32:
[----:B------:R-:W-:Y:S01]  /*1250*/  ISETP.GT.U32.AND P0, PT, R3, 0x3f, PT ;  /* 0x0000003f0300780c */ /* 0x000fe20003f04070 */
[----:B------:R-:W-:-:S12]  /*1260*/  BSSY.RECONVERGENT B1, `(.L_x_27) ;  /* 0x0000046000017945 */ /* 0x000fd80003800200 */
[----:B-123--:R-:W-:Y:S05]  /*1270*/  @P0 BRA `(.L_x_28) ;  /* 0x0000000400100947 */ /* 0x00efea0003800000 */
[----:B------:R-:W-:Y:S01]  /*1280*/  ISETP.NE.AND P1, PT, R18, 0x3, PT ;  /* 0x000000031200780c */ /* 0x000fe20003f25270 */
[----:B------:R-:W-:Y:S01]  /*1290*/  BSSY.RECONVERGENT B2, `(.L_x_29) ;  /* 0x000001e000027945 */ /* 0x000fe20003800200 */
[----:B------:R-:W-:Y:S01]  /*12a0*/  ISETP.GE.U32.AND P0, PT, R4, 0x3, PT ;  /* 0x000000030400780c */ /* 0x000fe20003f06070 */
[----:B-1----:R-:W-:Y:S01]  /*12b0*/  IMAD.MOV.U32 R22, RZ, RZ, R3 ;  /* 0x000000ffff167224 */ /* 0x002fe200078e0003 */
[----:B------:R-:W-:-:S09]  /*12c0*/  IADD3 R27, PT, PT, R0, UR4, RZ ;  /* 0x00000004001b7c10 */ /* 0x000fd2000fffe0ff */
[----:B------:R-:W-:Y:S05]  /*12d0*/  @!P1 BRA `(.L_x_30) ;  /* 0x0000000000649947 */ /* 0x000fea0003800000 */
[----:B------:R-:W-:Y:S01]  /*12e0*/  LEA R12, R0, R3, 0x6 ;  /* 0x00000003000c7211 */ /* 0x000fe200078e30ff */
[----:B------:R-:W1:Y:S01]  /*12f0*/  LDC.64 R14, c[0x0][0x388] ;  /* 0x0000e200ff0e7b82 */ /* 0x000e620000000a00 */
[----:B------:R-:W-:Y:S02]  /*1300*/  ISETP.NE.AND P1, PT, R18, RZ, PT ;  /* 0x000000ff1200720c */ /* 0x000fe40003f25270 */
[----:B------:R-:W-:Y:S02]  /*1310*/  LEA R19, R12, UR5, 0x1 ;  /* 0x000000050c137c11 */ /* 0x000fe4000f8e08ff */
[----:B------:R-:W-:-:S03]  /*1320*/  MOV R22, R5 ;  /* 0x0000000500167202 */ /* 0x000fc60000000f00 */
[----:B------:R-:W2:Y:S01]  /*1330*/  LDS.U16 R17, [R19] ;  /* 0x0000000013117984 */ /* 0x000ea20000000400 */
[----:B------:R-:W3:Y:S01]  /*1340*/  LDC.64 R12, c[0x0][0x380] ;  /* 0x0000e000ff0c7b82 */ /* 0x000ee20000000a00 */
[----:B-1----:R-:W-:-:S04]  /*1350*/  IMAD R14, R27, R15, R14 ;  /* 0x0000000f1b0e7224 */ /* 0x002fc800078e020e */
[----:B------:R-:W-:-:S04]  /*1360*/  IMAD.IADD R21, R14, 0x1, R3 ;  /* 0x000000010e157824 */ /* 0x000fc800078e0203 */
[----:B---3--:R-:W-:-:S05]  /*1370*/  IMAD.WIDE.U32 R14, R21, 0x2, R12 ;  /* 0x00000002150e7825 */ /* 0x008fca00078e000c */
[----:B--2---:R1:W-:Y:S01]  /*1380*/  STG.E.U16 desc[UR8][R14.64], R17 ;  /* 0x000000110e007986 */ /* 0x0043e2000c101508 */
[----:B------:R-:W-:Y:S05]  /*1390*/  @!P1 BRA `(.L_x_30) ;  /* 0x0000000000349947 */ /* 0x000fea0003800000 */
[----:B------:R-:W-:Y:S01]  /*13a0*/  ISETP.NE.AND P1, PT, R18, 0x1, PT ;  /* 0x000000011200780c */ /* 0x000fe20003f25270 */
[----:B-1----:R-:W-:Y:S02]  /*13b0*/  IMAD R17, R2, 0x2, R19 ;  /* 0x0000000202117824 */ /* 0x002fe400078e0213 */
[----:B------:R-:W-:Y:S02]  /*13c0*/  IMAD.IADD R15, R21, 0x1, R2 ;  /* 0x00000001150f7824 */ /* 0x000fe400078e0202 */
[----:B------:R-:W-:-:S08]  /*13d0*/  IMAD.MOV.U32 R22, RZ, RZ, R9 ;  /* 0x000000ffff167224 */ /* 0x000fd000078e0009 */
[----:B------:R-:W-:Y:S02]  /*13e0*/  @P1 LEA R16, R2, R17, 0x1 ;  /* 0x0000001102101211 */ /* 0x000fe400078e08ff */
[----:B------:R-:W1:Y:S01]  /*13f0*/  LDS.U16 R17, [R17] ;  /* 0x0000000011117984 */ /* 0x000e620000000400 */
[C---:B------:R-:W-:Y:S01]  /*1400*/  @P1 IADD3 R21, PT, PT, R15.reuse, R2, RZ ;  /* 0x000000020f151210 */ /* 0x040fe20007ffe0ff */
[--C-:B------:R-:W-:Y:S01]  /*1410*/  IMAD.WIDE.U32 R14, R15, 0x2, R12.reuse ;  /* 0x000000020f0e7825 */ /* 0x100fe200078e000c */
[----:B------:R-:W-:Y:S01]  /*1420*/  @P1 MOV R22, R11 ;  /* 0x0000000b00161202 */ /* 0x000fe20000000f00 */
[----:B------:R-:W2:Y:S02]  /*1430*/  @P1 LDS.U16 R19, [R16] ;  /* 0x0000000010131984 */ /* 0x000ea40000000400 */
[----:B------:R-:W-:Y:S02]  /*1440*/  @P1 IMAD.WIDE.U32 R12, R21, 0x2, R12 ;  /* 0x00000002150c1825 */ /* 0x000fe400078e000c */
[----:B-1----:R3:W-:Y:S04]  /*1450*/  STG.E.U16 desc[UR8][R14.64], R17 ;  /* 0x000000110e007986 */ /* 0x0027e8000c101508 */
[----:B--2---:R3:W-:Y:S02]  /*1460*/  @P1 STG.E.U16 desc[UR8][R12.64], R19 ;  /* 0x000000130c001986 */ /* 0x0047e4000c101508 */
.L_x_30:
[----:B------:R-:W-:Y:S05]  /*1470*/  BSYNC.RECONVERGENT B2 ;  /* 0x0000000000027941 */ /* 0x000fea0003800200 */
.L_x_29:
[----:B------:R-:W-:Y:S05]  /*1480*/  @!P0 BRA `(.L_x_28) ;  /* 0x00000000008c8947 */ /* 0x000fea0003800000 */
[----:B------:R-:W2:Y:S01]  /*1490*/  LDCU.64 UR6, c[0x0][0x388] ;  /* 0x00007100ff0677ac */ /* 0x000ea20008000a00 */
[----:B---3--:R-:W3:Y:S01]  /*14a0*/  LDC.64 R12, c[0x0][0x380] ;  /* 0x0000e000ff0c7b82 */ /* 0x008ee20000000a00 */
[----:B------:R-:W-:Y:S01]  /*14b0*/  IADD3 R16, PT, PT, R8, R22, RZ ;  /* 0x0000001608107210 */ /* 0x000fe20007ffe0ff */
[--C-:B-1----:R-:W-:Y:S02]  /*14c0*/  IMAD.IADD R14, R6, 0x1, R22.reuse ;  /* 0x00000001060e7824 */ /* 0x102fe400078e0216 */
[--C-:B------:R-:W-:Y:S02]  /*14d0*/  IMAD.IADD R20, R10, 0x1, R22.reuse ;  /* 0x000000010a147824 */ /* 0x100fe400078e0216 */
[----:B------:R-:W-:-:S05]  /*14e0*/  IMAD R29, R0, 0x40, R22 ;  /* 0x00000040001d7824 */ /* 0x000fca00078e0216 */
[----:B------:R-:W-:Y:S02]  /*14f0*/  LEA R29, R29, UR5, 0x1 ;  /* 0x000000051d1d7c11 */ /* 0x000fe4000f8e08ff */
[----:B--2---:R-:W-:Y:S01]  /*1500*/  IADD3 R24, PT, PT, R22, UR6, RZ ;  /* 0x0000000616187c10 */ /* 0x004fe2000fffe0ff */
[C---:B------:R-:W-:Y:S02]  /*1510*/  IMAD R19, R27.reuse, UR7, R14 ;  /* 0x000000071b137c24 */ /* 0x040fe4000f8e020e */
[C---:B------:R-:W-:Y:S02]  /*1520*/  IMAD R23, R27.reuse, UR7, R16 ;  /* 0x000000071b177c24 */ /* 0x040fe4000f8e0210 */
[C---:B------:R-:W-:Y:S02]  /*1530*/  IMAD R25, R27.reuse, UR7, R20 ;  /* 0x000000071b197c24 */ /* 0x040fe4000f8e0214 */
[----:B------:R-:W-:-:S07]  /*1540*/  IMAD R27, R27, UR7, R24 ;  /* 0x000000071b1b7c24 */ /* 0x000fce000f8e0218 */
.L_x_31:
[C---:B--2---:R-:W-:Y:S01]  /*1550*/  LEA R28, R2.reuse, R29, 0x1 ;  /* 0x0000001d021c7211 */ /* 0x044fe200078e08ff */
[----:B------:R1:W2:Y:S01]  /*1560*/  LDS.U16 R17, [R29] ;  /* 0x000000001d117984 */ /* 0x0002a20000000400 */
[C-C-:B------:R-:W-:Y:S01]  /*1570*/  IMAD R26, R2.reuse, 0x4, R29.reuse ;  /* 0x00000004021a7824 */ /* 0x140fe200078e021d */
[C---:B------:R-:W-:Y:S01]  /*1580*/  LEA R22, R2.reuse, R22, 0x2 ;  /* 0x0000001602167211 */ /* 0x040fe200078e10ff */
[----:B------:R-:W-:Y:S02]  /*1590*/  IMAD R24, R2, 0x6, R29 ;  /* 0x0000000602187824 */ /* 0x000fe400078e021d */
[----:B------:R-:W4:Y:S01]  /*15a0*/  LDS.U16 R28, [R28] ;  /* 0x000000001c1c7984 */ /* 0x000f220000000400 */
[--C-:B---3--:R-:W-:Y:S01]  /*15b0*/  IMAD.WIDE.U32 R14, R27, 0x2, R12.reuse ;  /* 0x000000021b0e7825 */ /* 0x108fe200078e000c */
[----:B------:R-:W-:Y:S02]  /*15c0*/  ISETP.GE.U32.AND P0, PT, R22, 0x40, PT ;  /* 0x000000401600780c */ /* 0x000fe40003f06070 */
[----:B------:R-:W3:Y:S01]  /*15d0*/  LDS.U16 R26, [R26] ;  /* 0x000000001a1a7984 */ /* 0x000ee20000000400 */
[----:B------:R-:W-:Y:S01]  /*15e0*/  IMAD.WIDE.U32 R20, R19, 0x2, R12 ;  /* 0x0000000213147825 */ /* 0x000fe200078e000c */
[----:B------:R-:W-:-:S02]  /*15f0*/  LEA R27, R2, R27, 0x2 ;  /* 0x0000001b021b7211 */ /* 0x000fc400078e10ff */
[----:B------:R-:W5:Y:S01]  /*1600*/  LDS.U16 R24, [R24] ;  /* 0x0000000018187984 */ /* 0x000f620000000400 */
[C---:B------:R-:W-:Y:S02]  /*1610*/  IMAD R19, R2.reuse, 0x4, R19 ;  /* 0x0000000402137824 */ /* 0x040fe400078e0213 */
[C---:B-1----:R-:W-:Y:S01]  /*1620*/  IMAD R29, R2.reuse, 0x8, R29 ;  /* 0x00000008021d7824 */ /* 0x042fe200078e021d */
[----:B--2---:R1:W-:Y:S04]  /*1630*/  STG.E.U16 desc[UR8][R14.64], R17 ;  /* 0x000000110e007986 */ /* 0x0043e8000c101508 */
[----:B----4-:R2:W-:Y:S01]  /*1640*/  STG.E.U16 desc[UR8][R20.64], R28 ;  /* 0x0000001c14007986 */ /* 0x0105e2000c101508 */
[----:B-1----:R-:W-:Y:S01]  /*1650*/  IMAD.WIDE.U32 R14, R23, 0x2, R12 ;  /* 0x00000002170e7825 */ /* 0x002fe200078e000c */
[----:B------:R-:W-:-:S03]  /*1660*/  LEA R23, R2, R23, 0x2 ;  /* 0x0000001702177211 */ /* 0x000fc600078e10ff */
[----:B------:R-:W-:Y:S01]  /*1670*/  IMAD.WIDE.U32 R16, R25, 0x2, R12 ;  /* 0x0000000219107825 */ /* 0x000fe200078e000c */
[----:B---3--:R2:W-:Y:S03]  /*1680*/  STG.E.U16 desc[UR8][R14.64], R26 ;  /* 0x0000001a0e007986 */ /* 0x0085e6000c101508 */
[----:B------:R-:W-:Y:S01]  /*1690*/  IMAD R25, R2, 0x4, R25 ;  /* 0x0000000402197824 */ /* 0x000fe200078e0219 */
[----:B-----5:R2:W-:Y:S01]  /*16a0*/  STG.E.U16 desc[UR8][R16.64], R24 ;  /* 0x0000001810007986 */ /* 0x0205e2000c101508 */
[----:B------:R-:W-:Y:S05]  /*16b0*/  @!P0 BRA `(.L_x_31) ;  /* 0xfffffffc00a48947 */ /* 0x000fea000383ffff */
.L_x_28:
[----:B------:R-:W-:Y:S05]  /*16c0*/  BSYNC.RECONVERGENT B1 ;  /* 0x0000000000017941 */ /* 0x000fea0003800200 */
.L_x_27:
[----:B0-----:R-:W-:-:S04]  /*16d0*/  IADD3 R0, PT, PT, R7, R0, RZ ;  /* 0x0000000007007210 */ /* 0x001fc80007ffe0ff */
[----:B------:R-:W-:-:S13]  /*16e0*/  ISETP.GE.U32.AND P0, PT, R0, 0x40, PT ;  /* 0x000000400000780c */ /* 0x000fda0003f06070 */
[----:B------:R-:W-:Y:S05]  /*16f0*/  @!P0 BRA `(.L_x_32) ;  /* 0xfffffff800d48947 */ /* 0x000fea000383ffff */
.L_x_26:
[----:B------:R-:W-:Y:S05]  /*1700*/  BSYNC.RECONVERGENT B0 ;  /* 0x0000000000007941 */ /* 0x000fea0003800200 */
.L_x_25:
[----:B------:R-:W-:Y:S06]  /*1710*/  BAR.SYNC.DEFER_BLOCKING 0x0 ;  /* 0x0000000000007b1d */ /* 0x000fec0000010000 */
[----:B------:R-:W-:Y:S05]  /*1720*/  EXIT ;  /* 0x000000000000794d */ /* 0x000fea0003800000 */
.L_x_33:
        /* <DEDUP_REMOVED lines=13> */
.L_x_71:


//--------------------- .text._Z10stage2_rowPsii  --------------------------
	.section	.text._Z10stage2_rowPsii,"ax",@progbits
	.align	128
        .global         _Z10stage2_rowPsii
        .type           _Z10stage2_rowPsii,@function
        .size           _Z10stage2_rowPsii,(.L_x_72 - _Z10stage2_rowPsii)
        .other          _Z10stage2_rowPsii,@"STO_CUDA_ENTRY STV_DEFAULT"
_Z10stage2_rowPsii:
.text._Z10stage2_rowPsii:
[----:B------:R-:W-:Y:S01]  /*0000*/  LDC R1, c[0x0][0x37c] ;  /* 0x0000df00ff017b82 */ /* 0x000fe20000000800 */
[----:B------:R-:W0:Y:S01]  /*0010*/  S2R R0, SR_CTAID.X ;  /* 0x0000000000007919 */ /* 0x000e220000002500 */
[----:B------:R-:W1:Y:S01]  /*0020*/  LDCU UR4, c[0x0][0x388] ;  /* 0x00007100ff0477ac */ /* 0x000e620008000800 */
[----:B0-----:R-:W-:-:S05]  /*0030*/  IMAD.SHL.U32 R0, R0, 0x40, RZ ;  /* 0x0000004000007824 */ /* 0x001fca00078e00ff */
        /* <DEDUP_REMOVED lines=12> */
[----:B--2---:R-:W-:-:S04]  /*0100*/  IMAD.WIDE.U32 R12, R3, 0x4, R14 ;  /* 0x00000004030c7825 */ /* 0x004fc800078e000e */
[----:B-1----:R-:W-:Y:S02]  /*0110*/  IMAD.IADD R6, R6, 0x1, R3 ;  /* 0x0000000106067824 */ /* 0x002fe400078e0203 */
[----:B0-----:R-:W0:Y:S03]  /*0120*/  MUFU.RCP R9, R9 ;  /* 0x0000000900097308 */ /* 0x001e260000001000 */
[C---:B------:R-:W-:Y:S02]  /*0130*/  ISETP.GE.U32.AND P0, PT, R6.reuse, 0x40, PT ;  /* 0x000000400600780c */ /* 0x040fe40003f06070 */
[----:B------:R-:W-:Y:S01]  /*0140*/  VIMNMX.U32 R7, PT, PT, R6, 0x40, !PT ;  /* 0x0000004006077848 */ /* 0x000fe20007fe0000 */
[----:B0-----:R-:W-:-:S04]  /*0150*/  VIADD R4, R9, 0xffffffe ;  /* 0x0ffffffe09047836 */ /* 0x001fc80000000000 */
[----:B------:R0:W1:Y:S02]  /*0160*/  F2I.FTZ.U32.TRUNC.NTZ R5, R4 ;  /* 0x0000000400057305 */ /* 0x000064000021f000 */
[----:B0-----:R-:W-:Y:S01]  /*0170*/  IMAD.MOV.U32 R4, RZ, RZ, RZ ;  /* 0x000000ffff047224 */ /* 0x001fe200078e00ff */
[----:B-1----:R-:W-:-:S05]  /*0180*/  IADD3 R8, PT, PT, RZ, -R5, RZ ;  /* 0x80000005ff087210 */ /* 0x002fca0007ffe0ff */
[----:B------:R-:W-:Y:S01]  /*0190*/  IMAD R11, R8, R3, RZ ;  /* 0x00000003080b7224 */ /* 0x000fe200078e02ff */
[----:B------:R-:W-:-:S03]  /*01a0*/  SEL R8, RZ, 0x1, P0 ;  /* 0x00000001ff087807 */ /* 0x000fc60000000000 */
[----:B------:R-:W-:Y:S01]  /*01b0*/  IMAD.HI.U32 R5, R5, R11, R4 ;  /* 0x0000000b05057227 */ /* 0x000fe200078e0004 */
[----:B------:R-:W-:-:S03]  /*01c0*/  IADD3 R6, PT, PT, R7, -R6, -R8 ;  /* 0x8000000607067210 */ /* 0x000fc60007ffe808 */
[----:B------:R-:W-:-:S04]  /*01d0*/  IMAD.WIDE.U32 R10, R3, 0x2, R14 ;  /* 0x00000002030a7825 */ /* 0x000fc800078e000e */
[----:B------:R-:W-:-:S04]  /*01e0*/  IMAD.HI.U32 R5, R5, R6, RZ ;  /* 0x0000000605057227 */ /* 0x000fc800078e00ff */
[----:B------:R-:W-:Y:S01]  /*01f0*/  IMAD.MOV.U32 R7, RZ, RZ, R2 ;  /* 0x000000ffff077224 */ /* 0x000fe200078e0002 */
[----:B------:R-:W-:Y:S01]  /*0200*/  IADD3 R4, PT, PT, -R5, RZ, RZ ;  /* 0x000000ff05047210 */ /* 0x000fe20007ffe1ff */
[----:B------:R-:W-:-:S04]  /*0210*/  IMAD.WIDE.U32 R14, R3, 0x6, R14 ;  /* 0x00000006030e7825 */ /* 0x000fc800078e000e */
[----:B------:R-:W-:Y:S02]  /*0220*/  IMAD R6, R3, R4, R6 ;  /* 0x0000000403067224 */ /* 0x000fe400078e0206 */
[----:B------:R-:W0:Y:S03]  /*0230*/  LDC R4, c[0x0][0x364] ;  /* 0x0000d900ff047b82 */ /* 0x000e260000000800 */
[----:B------:R-:W-:-:S13]  /*0240*/  ISETP.GE.U32.AND P0, PT, R6, R3, PT ;  /* 0x000000030600720c */ /* 0x000fda0003f06070 */
[----:B------:R-:W-:Y:S02]  /*0250*/  @P0 IMAD.IADD R6, R6, 0x1, -R3 ;  /* 0x0000000106060824 */ /* 0x000fe400078e0a03 */
[----:B------:R-:W-:-:S03]  /*0260*/  @P0 VIADD R5, R5, 0x1 ;  /* 0x0000000105050836 */ /* 0x000fc60000000000 */
[----:B------:R-:W-:-:S13]  /*0270*/  ISETP.GE.U32.AND P1, PT, R6, R3, PT ;  /* 0x000000030600720c */ /* 0x000fda0003f26070 */
[----:B------:R-:W-:Y:S02]  /*0280*/  @P1 IADD3 R5, PT, PT, R5, 0x1, RZ ;  /* 0x0000000105051810 */ /* 0x000fe40007ffe0ff */
[----:B------:R-:W-:-:S05]  /*0290*/  @!P2 LOP3.LUT R5, RZ, R3, RZ, 0x33, !PT ;  /* 0x00000003ff05a212 */ /* 0x000fca00078e33ff */
[----:B------:R-:W-:-:S07]  /*02a0*/  IMAD.IADD R5, R8, 0x1, R5 ;  /* 0x0000000108057824 */ /* 0x000fce00078e0205 */
.L_x_41:
[----:B-1----:R-:W1:Y:S01]  /*02b0*/  S2R R24, SR_TID.X ;  /* 0x0000000000187919 */ /* 0x002e620000002100 */
[----:B------:R-:W-:Y:S01]  /*02c0*/  BSSY.RECONVERGENT B1, `(.L_x_36) ;  /* 0x0000068000017945 */ /* 0x000fe20003800200 */
[----:B-1----:R-:W-:-:S13]  /*02d0*/  ISETP.GT.U32.AND P0, PT, R24, 0x3f, PT ;  /* 0x0000003f1800780c */ /* 0x002fda0003f04070 */
[----:B--23--:R-:W-:Y:S05]  /*02e0*/  @P0 BRA `(.L_x_37) ;  /* 0x0000000400940947 */ /* 0x00cfea0003800000 */
[----:B------:R-:W1:Y:S01]  /*02f0*/  LDC R22, c[0x0][0x388] ;  /* 0x0000e200ff167b82 */ /* 0x000e620000000800 */
[C---:B------:R-:W-:Y:S01]  /*0300*/  LOP3.LUT R21, R5.reuse, 0x3, RZ, 0xc0, !PT ;  /* 0x0000000305157812 */ /* 0x040fe200078ec0ff */
[----:B------:R-:W-:Y:S01]  /*0310*/  BSSY.RECONVERGENT B2, `(.L_x_38) ;  /* 0x000002f000027945 */ /* 0x000fe20003800200 */
[----:B------:R-:W-:Y:S02]  /*0320*/  ISETP.GE.U32.AND P0, PT, R5, 0x3, PT ;  /* 0x000000030500780c */ /* 0x000fe40003f06070 */
[----:B------:R-:W-:Y:S02]  /*0330*/  ISETP.NE.AND P1, PT, R21, 0x3, PT ;  /* 0x000000031500780c */ /* 0x000fe40003f25270 */
[----:B------:R-:W-:Y:S01]  /*0340*/  SHF.L.U32 R6, R3, 0x1, RZ ;  /* 0x0000000103067819 */ /* 0x000fe200000006ff */
[----:B-1----:R-:W-:-:S10]  /*0350*/  IMAD.IADD R23, R7, 0x1, R22 ;  /* 0x0000000107177824 */ /* 0x002fd400078e0216 */
[----:B------:R-:W-:Y:S05]  /*0360*/  @!P1 BRA `(.L_x_39) ;  /* 0x0000000000a49947 */ /* 0x000fea0003800000 */
[----:B------:R-:W1:Y:S01]  /*0370*/  LDCU UR4, c[0x0][0x38c] ;  /* 0x00007180ff0477ac */ /* 0x000e620008000800 */
[----:B------:R-:W2:Y:S01]  /*0380*/  LDC.64 R18, c[0x0][0x380] ;  /* 0x0000e000ff127b82 */ /* 0x000ea20000000a00 */
[C---:B-1----:R-:W-:Y:S02]  /*0390*/  IMAD R9, R23.reuse, UR4, R0 ;  /* 0x0000000417097c24 */ /* 0x042fe4000f8e0200 */
[----:B------:R-:W-:Y:S02]  /*03a0*/  IMAD R17, R23, UR4, R22 ;  /* 0x0000000417117c24 */ /* 0x000fe4000f8e0216 */
[----:B------:R-:W-:-:S03]  /*03b0*/  IMAD.IADD R20, R9, 0x1, R24 ;  /* 0x0000000109147824 */ /* 0x000fc600078e0218 */
[----:B------:R-:W-:Y:S01]  /*03c0*/  IADD3 R9, PT, PT, R17, R24, RZ ;  /* 0x0000001811097210 */ /* 0x000fe20007ffe0ff */
        /* <DEDUP_REMOVED lines=15> */
[----:B-1----:R-:W-:Y:S02]  /*04c0*/  IADD3 R16, PT, PT, R20, R3, RZ ;  /* 0x0000000314107210 */ /* 0x002fe40007ffe0ff */
[----:B------:R-:W-:-:S05]  /*04d0*/  IADD3 R8, P2, PT, R6, R8, RZ ;  /* 0x0000000806087210 */ /* 0x000fca0007f5e0ff */
[----:B------:R-:W-:-:S04]  /*04e0*/  IMAD.X R9, RZ, RZ, R9, P2 ;  /* 0x000000ffff097224 */ /* 0x000fc800010e0609 */
[----:B------:R-:W-:Y:S01]  /*04f0*/  @P1 IMAD.IADD R21, R16, 0x1, R3 ;  /* 0x0000000110151824 */ /* 0x000fe200078e0203 */
[----:B------:R-:W-:Y:S01]  /*0500*/  @P1 IADD3 R20, P2, PT, R6, R8, RZ ;  /* 0x0000000806141210 */ /* 0x000fe20007f5e0ff */
[--C-:B------:R-:W-:Y:S01]  /*0510*/  IMAD.WIDE.U32 R16, R16, 0x2, R18.reuse ;  /* 0x0000000210107825 */ /* 0x100fe200078e0012 */
[----:B------:R-:W2:Y:S03]  /*0520*/  LDG.E.U16 R8, desc[UR6][R8.64] ;  /* 0x0000000608087981 */ /* 0x000ea6000c1e1500 */
[----:B------:R-:W-:Y:S01]  /*0530*/  @P1 IMAD.WIDE.U32 R18, R21, 0x2, R18 ;  /* 0x0000000215121825 */ /* 0x000fe200078e0012 */
[----:B------:R-:W-:Y:S01]  /*0540*/  @P1 IADD3.X R21, PT, PT, RZ, R9, RZ, P2, !PT ;  /* 0x00000009ff151210 */ /* 0x000fe200017fe4ff */
        /* <DEDUP_REMOVED lines=11> */
.L_x_39:
[----:B------:R-:W-:Y:S05]  /*0600*/  BSYNC.RECONVERGENT B2 ;  /* 0x0000000000027941 */ /* 0x000fea0003800200 */
.L_x_38:
[----:B------:R-:W-:Y:S05]  /*0610*/  @!P0 BRA `(.L_x_37) ;  /* 0x0000000000c88947 */ /* 0x000fea0003800000 */
[----:B------:R-:W3:Y:S01]  /*0620*/  S2UR UR5, SR_CgaCtaId ;  /* 0x00000000000579c3 */ /* 0x000ee20000008800 */
[----:B------:R-:W4:Y:S01]  /*0630*/  LDCU UR8, c[0x0][0x38c] ;  /* 0x00007180ff0877ac */ /* 0x000f220008000800 */
[--C-:B-12---:R-:W-:Y:S01]  /*0640*/  IMAD.IADD R16, R0, 0x1, R24.reuse ;  /* 0x0000000100107824 */ /* 0x106fe200078e0218 */
[----:B------:R-:W-:Y:S01]  /*0650*/  IADD3 R8, PT, PT, R24, R22, RZ ;  /* 0x0000001618087210 */ /* 0x000fe20007ffe0ff */
[----:B------:R-:W-:Y:S01]  /*0660*/  IMAD R9, R7, 0x40, R24 ;  /* 0x0000004007097824 */ /* 0x000fe200078e0218 */
[----:B------:R-:W-:Y:S01]  /*0670*/  UMOV UR4, 0x400 ;  /* 0x0000040000047882 */ /* 0x000fe20000000000 */
[C---:B----4-:R-:W-:Y:S02]  /*0680*/  IMAD R22, R23.reuse, UR8, R16 ;  /* 0x0000000817167c24 */ /* 0x050fe4000f8e0210 */
[----:B------:R-:W-:Y:S02]  /*0690*/  IMAD R8, R23, UR8, R8 ;  /* 0x0000000817087c24 */ /* 0x000fe4000f8e0208 */
[----:B------:R-:W-:Y:S01]  /*06a0*/  IMAD.IADD R20, R22, 0x1, R3 ;  /* 0x0000000116147824 */ /* 0x000fe200078e0203 */
[----:B---3--:R-:W-:Y:S01]  /*06b0*/  ULEA UR4, UR5, UR4, 0x18 ;  /* 0x0000000405047291 */ /* 0x008fe2000f8ec0ff */
[----:B------:R-:W-:Y:S01]  /*06c0*/  IADD3 R21, PT, PT, R6, R22, RZ ;  /* 0x0000001606157210 */ /* 0x000fe20007ffe0ff */
[----:B------:R-:W-:-:S04]  /*06d0*/  IMAD R23, R3, 0x3, R22 ;  /* 0x0000000303177824 */ /* 0x000fc800078e0216 */
[----:B------:R-:W-:-:S07]  /*06e0*/  LEA R9, R9, UR4, 0x1 ;  /* 0x0000000409097c11 */ /* 0x000fce000f8e08ff */
.L_x_40:
[----:B---3--:R-:W1:Y:S01]  /*06f0*/  LDC.64 R18, c[0x0][0x380] ;  /* 0x0000e000ff127b82 */ /* 0x008e620000000a00 */
[----:B------:R-:W-:-:S04]  /*0700*/  IMAD.WIDE R28, R8, 0x2, R10 ;  /* 0x00000002081c7825 */ /* 0x000fc800078e020a */
[----:B-1----:R-:W-:-:S04]  /*0710*/  IMAD.WIDE R26, R8, 0x2, R18 ;  /* 0x00000002081a7825 */ /* 0x002fc800078e0212 */
[--C-:B------:R-:W-:Y:S02]  /*0720*/  IMAD.WIDE.U32 R16, R22, 0x2, R18.reuse ;  /* 0x0000000216107825 */ /* 0x100fe400078e0012 */
[----:B------:R-:W2:Y:S04]  /*0730*/  LDG.E.U16 R27, desc[UR6][R26.64] ;  /* 0x000000061a1b7981 */ /* 0x000ea8000c1e1500 */
[----:B------:R-:W3:Y:S04]  /*0740*/  LDG.E.U16 R16, desc[UR6][R16.64] ;  /* 0x0000000610107981 */ /* 0x000ee8000c1e1500 */
[----:B------:R1:W4:Y:S02]  /*0750*/  LDG.E.U16 R26, desc[UR6][R28.64] ;  /* 0x000000061c1a7981 */ /* 0x000324000c1e1500 */
[----:B-1----:R-:W-:-:S06]  /*0760*/  IMAD.WIDE.U32 R28, R20, 0x2, R18 ;  /* 0x00000002141c7825 */ /* 0x002fcc00078e0012 */
[----:B------:R-:W5:Y:S01]  /*0770*/  LDG.E.U16 R28, desc[UR6][R28.64] ;  /* 0x000000061c1c7981 */ /* 0x000f62000c1e1500 */
[----:B------:R-:W-:-:S03]  /*0780*/  IMAD.IADD R25, R6, 0x1, R9 ;  /* 0x0000000106197824 */ /* 0x000fc600078e0209 */
[----:B--2---:R-:W-:Y:S04]  /*0790*/  STS.U16 [R9+0x2000], R27 ;  /* 0x0020001b09007388 */ /* 0x004fe80000000400 */
[----:B---3--:R1:W-:Y:S04]  /*07a0*/  STS.U16 [R9], R16 ;  /* 0x0000001009007388 */ /* 0x0083e80000000400 */
[----:B----4-:R2:W-:Y:S01]  /*07b0*/  STS.U16 [R25+0x2000], R26 ;  /* 0x0020001a19007388 */ /* 0x0105e20000000400 */
[----:B-1----:R-:W-:-:S04]  /*07c0*/  IMAD.WIDE.U32 R16, R21, 0x2, R18 ;  /* 0x0000000215107825 */ /* 0x002fc800078e0012 */
[----:B------:R-:W-:Y:S02]  /*07d0*/  IMAD.WIDE.U32 R18, R23, 0x2, R18 ;  /* 0x0000000217127825 */ /* 0x000fe400078e0012 */
[----:B------:R-:W3:Y:S02]  /*07e0*/  LDG.E.U16 R17, desc[UR6][R16.64] ;  /* 0x0000000610117981 */ /* 0x000ee4000c1e1500 */
[C---:B--2---:R-:W-:Y:S02]  /*07f0*/  IMAD.WIDE R26, R8.reuse, 0x2, R12 ;  /* 0x00000002081a7825 */ /* 0x044fe400078e020c */
[----:B------:R1:W2:Y:S04]  /*0800*/  LDG.E.U16 R18, desc[UR6][R18.64] ;  /* 0x0000000612127981 */ /* 0x0002a8000c1e1500 */
[----:B-----5:R4:W-:Y:S04]  /*0810*/  STS.U16 [R25], R28 ;  /* 0x0000001c19007388 */ /* 0x0209e80000000400 */
[----:B------:R5:W2:Y:S01]  /*0820*/  LDG.E.U16 R26, desc[UR6][R26.64] ;  /* 0x000000061a1a7981 */ /* 0x000aa2000c1e1500 */
[----:B----4-:R-:W-:-:S06]  /*0830*/  IMAD.WIDE R28, R8, 0x2, R14 ;  /* 0x00000002081c7825 */ /* 0x010fcc00078e020e */
[----:B------:R-:W4:Y:S01]  /*0840*/  LDG.E.U16 R29, desc[UR6][R28.64] ;  /* 0x000000061c1d7981 */ /* 0x000f22000c1e1500 */
[----:B-1----:R-:W-:-:S05]  /*0850*/  IMAD.IADD R19, R6, 0x1, R25 ;  /* 0x0000000106137824 */ /* 0x002fca00078e0219 */
[----:B-----5:R-:W-:Y:S01]  /*0860*/  IADD3 R27, PT, PT, R6, R19, RZ ;  /* 0x00000013061b7210 */ /* 0x020fe20007ffe0ff */
[----:B------:R-:W-:-:S05]  /*0870*/  IMAD R24, R3, 0x4, R24 ;  /* 0x0000000403187824 */ /* 0x000fca00078e0218 */
[----:B------:R-:W-:Y:S01]  /*0880*/  ISETP.GE.U32.AND P0, PT, R24, 0x40, PT ;  /* 0x000000401800780c */ /* 0x000fe20003f06070 */
[C---:B------:R-:W-:Y:S01]  /*0890*/  IMAD R8, R3.reuse, 0x4, R8 ;  /* 0x0000000403087824 */ /* 0x040fe200078e0208 */
[C---:B------:R-:W-:Y:S01]  /*08a0*/  LEA R20, R3.reuse, R20, 0x2 ;  /* 0x0000001403147211 */ /* 0x040fe200078e10ff */
[C---:B------:R-:W-:Y:S01]  /*08b0*/  IMAD R21, R3.reuse, 0x4, R21 ;  /* 0x0000000403157824 */ /* 0x040fe200078e0215 */
[C---:B------:R-:W-:Y:S01]  /*08c0*/  LEA R22, R3.reuse, R22, 0x2 ;  /* 0x0000001603167211 */ /* 0x040fe200078e10ff */
[C---:B------:R-:W-:Y:S02]  /*08d0*/  IMAD R23, R3.reuse, 0x4, R23 ;  /* 0x0000000403177824 */ /* 0x040fe400078e0217 */
[----:B------:R-:W-:Y:S01]  /*08e0*/  IMAD R9, R3, 0x8, R9 ;  /* 0x0000000803097824 */ /* 0x000fe200078e0209 */
[----:B---3--:R3:W-:Y:S04]  /*08f0*/  STS.U16 [R19], R17 ;  /* 0x0000001113007388 */ /* 0x0087e80000000400 */
[----:B--2---:R3:W-:Y:S04]  /*0900*/  STS.U16 [R19+0x2000], R26 ;  /* 0x0020001a13007388 */ /* 0x0047e80000000400 */
[----:B------:R3:W-:Y:S04]  /*0910*/  STS.U16 [R27], R18 ;  /* 0x000000121b007388 */ /* 0x0007e80000000400 */
[----:B----4-:R3:W-:Y:S01]  /*0920*/  STS.U16 [R27+0x2000], R29 ;  /* 0x0020001d1b007388 */ /* 0x0107e20000000400 */
[----:B------:R-:W-:Y:S05]  /*0930*/  @!P0 BRA `(.L_x_40) ;  /* 0xfffffffc006c8947 */ /* 0x000fea000383ffff */
.L_x_37:
[----:B------:R-:W-:Y:S05]  /*0940*/  BSYNC.RECONVERGENT B1 ;  /* 0x0000000000017941 */ /* 0x000fea0003800200 */
.L_x_36:
[----:B0-----:R-:W-:-:S05]  /*0950*/  IMAD.IADD R7, R4, 0x1, R7 ;  /* 0x0000000104077824 */ /* 0x001fca00078e0207 */
[----:B------:R-:W-:-:S13]  /*0960*/  ISETP.GE.U32.AND P0, PT, R7, 0x40, PT ;  /* 0x000000400700780c */ /* 0x000fda0003f06070 */
[----:B------:R-:W-:Y:S05]  /*0970*/  @!P0 BRA `(.L_x_41) ;  /* 0xfffffff8004c8947 */ /* 0x000fea000383ffff */
.L_x_35:
[----:B------:R-:W-:Y:S05]  /*0980*/  BSYNC.RECONVERGENT B0 ;  /* 0x0000000000007941 */ /* 0x000fea0003800200 */
.L_x_34:
[----:B------:R-:W0:Y:S01]  /*0990*/  S2R R3, SR_TID.X ;  /* 0x0000000000037919 */ /* 0x000e220000002100 */
[----:B------:R-:W4:Y:S01]  /*09a0*/  S2UR UR5, SR_CgaCtaId ;  /* 0x00000000000579c3 */ /* 0x000f220000008800 */
[----:B------:R-:W-:Y:S01]  /*09b0*/  UMOV UR4, 0x400 ;  /* 0x0000040000047882 */ /* 0x000fe20000000000 */
[----:B------:R-:W-:-:S06]  /*09c0*/  IMAD.MOV.U32 R4, RZ, RZ, RZ ;  /* 0x000000ffff047224 */ /* 0x000fcc00078e00ff */
[----:B------:R-:W-:Y:S01]  /*09d0*/  BAR.SYNC.DEFER_BLOCKING 0x0 ;  /* 0x0000000000007b1d */ /* 0x000fe20000010000 */
[----:B----4-:R-:W-:Y:S01]  /*09e0*/  ULEA UR4, UR5, UR4, 0x18 ;  /* 0x0000000405047291 */ /* 0x010fe2000f8ec0ff */
[----:B0-----:R-:W-:-:S05]  /*09f0*/  LEA R5, R2, R3, 0x6 ;  /* 0x0000000302057211 */ /* 0x001fca00078e30ff */
[----:B------:R-:W-:-:S07]  /*0a00*/  LEA R5, R5, UR4, 0x1 ;  /* 0x0000000405057c11 */ /* 0x000fce000f8e08ff */
.L_x_42:
[----:B------:R-:W-:Y:S01]  /*0a10*/  IMAD R6, R2, 0x40, R4 ;  /* 0x0000004002067824 */ /* 0x000fe200078e0204 */
[C---:B------:R-:W-:Y:S01]  /*0a20*/  LEA R7, R4.reuse, R3, 0x6 ;  /* 0x0000000304077211 */ /* 0x040fe200078e30ff */
[----:B------:R-:W-:Y:S01]  /*0a30*/  LDS.S16 R10, [R5] ;  /* 0x00000000050a7984 */ /* 0x000fe20000000600 */
[----:B------:R-:W-:Y:S02]  /*0a40*/  VIADD R4, R4, 0x4 ;  /* 0x0000000404047836 */ /* 0x000fe40000000000 */
[----:B------:R-:W-:Y:S01]  /*0a50*/  LEA R6, R6, UR4, 0x1 ;  /* 0x0000000406067c11 */ /* 0x000fe2000f8e08ff */
[----:B------:R-:W-:Y:S01]  /*0a60*/  LDS.S16 R11, [R5+0x40] ;  /* 0x00004000050b7984 */ /* 0x000fe20000000600 */
[----:B------:R-:W-:Y:S02]  /*0a70*/  LEA R7, R7, UR4, 0x1 ;  /* 0x0000000407077c11 */ /* 0x000fe4000f8e08ff */
[----:B------:R-:W-:Y:S01]  /*0a80*/  ISETP.NE.AND P0, PT, R4, 0x40, PT ;  /* 0x000000400400780c */ /* 0x000fe20003f05270 */
[----:B0-2---:R-:W-:Y:S04]  /*0a90*/  LDS.S16 R8, [R6+0x2000] ;  /* 0x0020000006087984 */ /* 0x005fe80000000600 */
[----:B------:R-:W0:Y:S02]  /*0aa0*/  LDS.S16 R9, [R7] ;  /* 0x0000000007097984 */ /* 0x000e240000000600 */
        /* <DEDUP_REMOVED lines=8> */
[----:B------:R-:W0:Y:S02]  /*0b30*/  LDS.S16 R12, [R7] ;  /* 0x00000000070c7984 */ /* 0x000e240000000600 */
        /* <DEDUP_REMOVED lines=75> */
[----:B0-----:R-:W0:Y:S02]  /*0ff0*/  LDC R5, c[0x0][0x360] ;  /* 0x0000d800ff057b82 */ /* 0x001e240000000800 */
[----:B0-----:R-:W0:Y:S01]  /*1000*/  I2F.U32.RP R10, R5 ;  /* 0x00000005000a7306 */ /* 0x001e220000209000 */
[----:B------:R-:W-:Y:S01]  /*1010*/  IMAD.IADD R4, R3, 0x1, R5 ;  /* 0x0000000103047824 */ /* 0x000fe200078e0205 */
[----:B------:R-:W-:-:S04]  /*1020*/  ISETP.NE.U32.AND P2, PT, R5, RZ, PT ;  /* 0x000000ff0500720c */ /* 0x000fc80003f45070 */
[C---:B------:R-:W-:Y:S02]  /*1030*/  ISETP.GE.U32.AND P0, PT, R4.reuse, 0x40, PT ;  /* 0x000000400400780c */ /* 0x040fe40003f06070 */
[----:B------:R-:W-:Y:S02]  /*1040*/  VIMNMX.U32 R9, PT, PT, R4, 0x40, !PT ;  /* 0x0000004004097848 */ /* 0x000fe40007fe0000 */
[----:B------:R-:W-:Y:S01]  /*1050*/  SEL R8, RZ, 0x1, P0 ;  /* 0x00000001ff087807 */ /* 0x000fe20000000000 */
[----:B0-----:R-:W0:Y:S02]  /*1060*/  MUFU.RCP R10, R10 ;  /* 0x0000000a000a7308 */ /* 0x001e240000001000 */
[----:B0-----:R-:W-:Y:S01]  /*1070*/  VIADD R7, R10, 0xffffffe ;  /* 0x0ffffffe0a077836 */ /* 0x001fe20000000000 */
[----:B------:R-:W-:-:S05]  /*1080*/  LEA R10, R5, R0, 0x1 ;  /* 0x00000000050a7211 */ /* 0x000fca00078e08ff */
[----:B------:R-:W0:Y:S02]  /*1090*/  F2I.FTZ.U32.TRUNC.NTZ R7, R7 ;  /* 0x0000000700077305 */ /* 0x000e24000021f000 */
[----:B0-----:R-:W-:-:S05]  /*10a0*/  IADD3 R6, PT, PT, RZ, -R7, RZ ;  /* 0x80000007ff067210 */ /* 0x001fca0007ffe0ff */
[----:B------:R-:W-:Y:S02]  /*10b0*/  IMAD R11, R6, R5, RZ ;  /* 0x00000005060b7224 */ /* 0x000fe400078e02ff */
[----:B------:R-:W-:-:S05]  /*10c0*/  HFMA2 R6, -RZ, RZ, 0, 0 ;  /* 0x00000000ff067431 */ /* 0x000fca00000001ff */
[----:B------:R-:W-:Y:S01]  /*10d0*/  IMAD.HI.U32 R11, R7, R11, R6 ;  /* 0x0000000b070b7227 */ /* 0x000fe200078e0006 */
[----:B------:R-:W-:-:S03]  /*10e0*/  IADD3 R6, PT, PT, R9, -R4, -R8 ;  /* 0x8000000409067210 */ /* 0x000fc60007ffe808 */
[----:B------:R-:W-:Y:S02]  /*10f0*/  IMAD.IADD R9, R0, 0x1, R5 ;  /* 0x0000000100097824 */ /* 0x000fe400078e0205 */
[----:B------:R-:W-:-:S04]  /*1100*/  IMAD.HI.U32 R11, R11, R6, RZ ;  /* 0x000000060b0b7227 */ /* 0x000fc800078e00ff */
[----:B------:R-:W-:-:S04]  /*1110*/  IMAD.MOV R7, RZ, RZ, -R11 ;  /* 0x000000ffff077224 */ /* 0x000fc800078e0a0b */
[----:B------:R-:W-:Y:S02]  /*1120*/  IMAD R6, R5, R7, R6 ;  /* 0x0000000705067224 */ /* 0x000fe400078e0206 */
[----:B------:R-:W0:Y:S03]  /*1130*/  LDC R7, c[0x0][0x364] ;  /* 0x0000d900ff077b82 */ /* 0x000e260000000800 */
[----:B------:R-:W-:-:S13]  /*1140*/  ISETP.GE.U32.AND P0, PT, R6, R5, PT ;  /* 0x000000050600720c */ /* 0x000fda0003f06070 */
[----:B------:R-:W-:Y:S01]  /*1150*/  @P0 IADD3 R6, PT, PT, R6, -R5, RZ ;  /* 0x8000000506060210 */ /* 0x000fe20007ffe0ff */
[----:B------:R-:W-:-:S03]  /*1160*/  @P0 VIADD R11, R11, 0x1 ;  /* 0x000000010b0b0836 */ /* 0x000fc60000000000 */
[----:B------:R-:W-:Y:S01]  /*1170*/  ISETP.GE.U32.AND P1, PT, R6, R5, PT ;  /* 0x000000050600720c */ /* 0x000fe20003f26070 */
[----:B------:R-:W-:-:S04]  /*1180*/  IMAD.IADD R6, R4, 0x1, R5 ;  /* 0x0000000104067824 */ /* 0x000fc800078e0205 */
[----:B------:R-:W-:-:S08]  /*1190*/  IMAD.IADD R12, R6, 0x1, R5 ;  /* 0x00000001060c7824 */ /* 0x000fd000078e0205 */
[----:B------:R-:W-:Y:S02]  /*11a0*/  @P1 IADD3 R11, PT, PT, R11, 0x1, RZ ;  /* 0x000000010b0b1810 */ /* 0x000fe40007ffe0ff */
[----:B------:R-:W-:-:S04]  /*11b0*/  @!P2 LOP3.LUT R11, RZ, R5, RZ, 0x33, !PT ;  /* 0x00000005ff0ba212 */ /* 0x000fc800078e33ff */
[----:B------:R-:W-:Y:S01]  /*11c0*/  IADD3 R8, PT, PT, R8, R11, RZ ;  /* 0x0000000b08087210 */ /* 0x000fe20007ffe0ff */
[----:B------:R-:W-:-:S03]  /*11d0*/  IMAD R11, R5, 0x3, R0 ;  /* 0x00000003050b7824 */ /* 0x000fc600078e0200 */
[----:B------:R-:W-:-:S07]  /*11e0*/  LOP3.LUT R13, R8, 0x3, RZ, 0xc0, !PT ;  /* 0x00000003080d7812 */ /* 0x000fce00078ec0ff */
.L_x_50:
[----:B------:R-:W-:Y:S01]  /*11f0*/  ISETP.GT.U32.AND P0, PT, R3, 0x3f, PT ;  /* 0x0000003f0300780c */ /* 0x000fe20003f04070 */
[----:B------:R-:W-:-:S12]  /*1200*/  BSSY.RECONVERGENT B1, `(.L_x_45) ;  /* 0x0000047000017945 */ /* 0x000fd80003800200 */
[----:B--234-:R-:W-:Y:S05]  /*1210*/  @P0 BRA `(.L_x_46) ;  /* 0x0000000400140947 */ /* 0x01cfea0003800000 */
[----:B------:R-:W3:Y:S01]  /*1220*/  LDCU UR5, c[0x0][0x388] ;  /* 0x00007100ff0577ac */ /* 0x000ee20008000800 */
[----:B------:R-:W-:Y:S01]  /*1230*/  ISETP.NE.AND P1, PT, R13, 0x3, PT ;  /* 0x000000030d00780c */ /* 0x000fe20003f25270 */
[----:B------:R-:W-:Y:S01]  /*1240*/  BSSY.RECONVERGENT B2, `(.L_x_47) ;  /* 0x000001e000027945 */ /* 0x000fe20003800200 */
[----:B------:R-:W-:Y:S02]  /*1250*/  ISETP.GE.U32.AND P0, PT, R8, 0x3, PT ;  /* 0x000000030800780c */ /* 0x000fe40003f06070 */
[----:B------:R-:W-:Y:S01]  /*1260*/  MOV R22, R3 ;  /* 0x0000000300167202 */ /* 0x000fe20000000f00 */
[----:B---3--:R-:W-:-:S08]  /*1270*/  VIADD R27, R2, UR5 ;  /* 0x00000005021b7c36 */ /* 0x008fd00008000000 */
[----:B------:R-:W-:Y:S05]  /*1280*/  @!P1 BRA `(.L_x_48) ;  /* 0x0000000000649947 */ /* 0x000fea0003800000 */
[----:B------:R-:W-:Y:S01]  /*1290*/  LEA R14, R2, R3, 0x6 ;  /* 0x00000003020e7211 */ /* 0x000fe200078e30ff */
[----:B------:R-:W2:Y:S01]  /*12a0*/  LDCU UR5, c[0x0][0x38c] ;  /* 0x00007180ff0577ac */ /* 0x000ea20008000800 */
[----:B-1----:R-:W1:Y:S01]  /*12b0*/  LDC.64 R16, c[0x0][0x380] ;  /* 0x0000e000ff107b82 */ /* 0x002e620000000a00 */
[----:B------:R-:W-:Y:S02]  /*12c0*/  ISETP.NE.AND P1, PT, R13, RZ, PT ;  /* 0x000000ff0d00720c */ /* 0x000fe40003f25270 */
[----:B------:R-:W-:Y:S02]  /*12d0*/  LEA R18, R14, UR4, 0x1 ;  /* 0x000000040e127c11 */ /* 0x000fe4000f8e08ff */
[----:B------:R-:W-:-:S03]  /*12e0*/  MOV R22, R4 ;  /* 0x0000000400167202 */ /* 0x000fc60000000f00 */
[----:B------:R-:W3:Y:S01]  /*12f0*/  LDS.U16 R19, [R18] ;  /* 0x0000000012137984 */ /* 0x000ee20000000400 */
[----:B--2---:R-:W-:-:S04]  /*1300*/  IMAD R14, R27, UR5, R0 ;  /* 0x000000051b0e7c24 */ /* 0x004fc8000f8e0200 */
[----:B------:R-:W-:-:S04]  /*1310*/  IMAD.IADD R20, R14, 0x1, R3 ;  /* 0x000000010e147824 */ /* 0x000fc800078e0203 */
[----:B-1----:R-:W-:-:S05]  /*1320*/  IMAD.WIDE.U32 R14, R20, 0x2, R16 ;  /* 0x00000002140e7825 */ /* 0x002fca00078e0010 */
[----:B---3--:R2:W-:Y:S01]  /*1330*/  STG.E.U16 desc[UR6][R14.64], R19 ;  /* 0x000000130e007986 */ /* 0x0085e2000c101506 */
[----:B------:R-:W-:Y:S05]  /*1340*/  @!P1 BRA `(.L_x_48) ;  /* 0x0000000000349947 */ /* 0x000fea0003800000 */
[----:B------:R-:W-:Y:S01]  /*1350*/  ISETP.NE.AND P1, PT, R13, 0x1, PT ;  /* 0x000000010d00780c */ /* 0x000fe20003f25270 */
[C---:B------:R-:W-:Y:S02]  /*1360*/  IMAD R24, R5.reuse, 0x2, R18 ;  /* 0x0000000205187824 */ /* 0x040fe400078e0212 */
[----:B--2---:R-:W-:Y:S02]  /*1370*/  IMAD.IADD R14, R20, 0x1, R5 ;  /* 0x00000001140e7824 */ /* 0x004fe400078e0205 */
[----:B------:R-:W-:Y:S01]  /*1380*/  IMAD.MOV.U32 R22, RZ, RZ, R6 ;  /* 0x000000ffff167224 */ /* 0x000fe200078e0006 */
[----:B------:R-:W1:Y:S07]  /*1390*/  LDS.U16 R19, [R24] ;  /* 0x0000000018137984 */ /* 0x000e6e0000000400 */
[----:B------:R-:W-:-:S02]  /*13a0*/  @P1 LEA R18, R5, R24, 0x1 ;  /* 0x0000001805121211 */ /* 0x000fc400078e08ff */
[C---:B------:R-:W-:Y:S01]  /*13b0*/  @P1 IADD3 R23, PT, PT, R14.reuse, R5, RZ ;  /* 0x000000050e171210 */ /* 0x040fe20007ffe0ff */
[--C-:B------:R-:W-:Y:S01]  /*13c0*/  IMAD.WIDE.U32 R14, R14, 0x2, R16.reuse ;  /* 0x000000020e0e7825 */ /* 0x100fe200078e0010 */
[----:B------:R-:W-:Y:S01]  /*13d0*/  @P1 MOV R22, R12 ;  /* 0x0000000c00161202 */ /* 0x000fe20000000f00 */
[----:B------:R-:W2:Y:S02]  /*13e0*/  @P1 LDS.U16 R21, [R18] ;  /* 0x0000000012151984 */ /* 0x000ea40000000400 */
[----:B------:R-:W-:Y:S02]  /*13f0*/  @P1 IMAD.WIDE.U32 R16, R23, 0x2, R16 ;  /* 0x0000000217101825 */ /* 0x000fe400078e0010 */
[----:B-1----:R3:W-:Y:S04]  /*1400*/  STG.E.U16 desc[UR6][R14.64], R19 ;  /* 0x000000130e007986 */ /* 0x0027e8000c101506 */
[----:B--2---:R3:W-:Y:S02]  /*1410*/  @P1 STG.E.U16 desc[UR6][R16.64], R21 ;  /* 0x0000001510001986 */ /* 0x0047e4000c101506 */
.L_x_48:
[----:B------:R-:W-:Y:S05]  /*1420*/  BSYNC.RECONVERGENT B2 ;  /* 0x0000000000027941 */ /* 0x000fea0003800200 */
.L_x_47:
[----:B------:R-:W-:Y:S05]  /*1430*/  @!P0 BRA `(.L_x_46) ;  /* 0x00000000008c8947 */ /* 0x000fea0003800000 */
[----:B------:R-:W4:Y:S01]  /*1440*/  LDCU UR5, c[0x0][0x38c] ;  /* 0x00007180ff0577ac */ /* 0x000f220008000800 */
[-C--:B------:R-:W-:Y:S01]  /*1450*/  IADD3 R24, PT, PT, R10, R22.reuse, RZ ;  /* 0x000000160a187210 */ /* 0x080fe20007ffe0ff */
[--C-:B--23--:R-:W-:Y:S01]  /*1460*/  IMAD.IADD R14, R9, 0x1, R22.reuse ;  /* 0x00000001090e7824 */ /* 0x10cfe200078e0216 */
[----:B------:R-:W-:Y:S01]  /*1470*/  IADD3 R18, PT, PT, R0, R22, RZ ;  /* 0x0000001600127210 */ /* 0x000fe20007ffe0ff */
[--C-:B-1----:R-:W-:Y:S02]  /*1480*/  IMAD.IADD R16, R11, 0x1, R22.reuse ;  /* 0x000000010b107824 */ /* 0x102fe400078e0216 */
[----:B------:R-:W-:-:S05]  /*1490*/  IMAD R26, R2, 0x40, R22 ;  /* 0x00000040021a7824 */ /* 0x000fca00078e0216 */
[----:B------:R-:W-:Y:S01]  /*14a0*/  LEA R26, R26, UR4, 0x1 ;  /* 0x000000041a1a7c11 */ /* 0x000fe2000f8e08ff */
[C---:B----4-:R-:W-:Y:S02]  /*14b0*/  IMAD R23, R27.reuse, UR5, R14 ;  /* 0x000000051b177c24 */ /* 0x050fe4000f8e020e */
[C---:B------:R-:W-:Y:S02]  /*14c0*/  IMAD R24, R27.reuse, UR5, R24 ;  /* 0x000000051b187c24 */ /* 0x040fe4000f8e0218 */
[C---:B------:R-:W-:Y:S02]  /*14d0*/  IMAD R25, R27.reuse, UR5, R16 ;  /* 0x000000051b197c24 */ /* 0x040fe4000f8e0210 */
[----:B------:R-:W-:-:S07]  /*14e0*/  IMAD R27, R27, UR5, R18 ;  /* 0x000000051b1b7c24 */ /* 0x000fce000f8e0212 */
.L_x_49:
[----:B----4-:R1:W2:Y:S01]  /*14f0*/  LDS.U16 R17, [R26] ;  /* 0x000000001a117984 */ /* 0x0102a20000000400 */
[----:B------:R-:W3:Y:S01]  /*1500*/  LDC.64 R14, c[0x0][0x380] ;  /* 0x0000e000ff0e7b82 */ /* 0x000ee20000000a00 */
[C---:B------:R-:W-:Y:S01]  /*1510*/  LEA R16, R5.reuse, R26, 0x1 ;  /* 0x0000001a05107211 */ /* 0x040fe200078e08ff */
[C-C-:B------:R-:W-:Y:S01]  /*1520*/  IMAD R29, R5.reuse, 0x4, R26.reuse ;  /* 0x00000004051d7824 */ /* 0x140fe200078e021a */
[C---:B------:R-:W-:Y:S01]  /*1530*/  LEA R22, R5.reuse, R22, 0x2 ;  /* 0x0000001605167211 */ /* 0x040fe200078e10ff */
[----:B------:R-:W-:-:S03]  /*1540*/  IMAD R28, R5, 0x6, R26 ;  /* 0x00000006051c7824 */ /* 0x000fc600078e021a */
[----:B------:R-:W-:Y:S01]  /*1550*/  ISETP.GE.U32.AND P0, PT, R22, 0x40, PT ;  /* 0x000000401600780c */ /* 0x000fe20003f06070 */
[----:B------:R-:W-:Y:S01]  /*1560*/  LDS.U16 R29, [R29] ;  /* 0x000000001d1d7984 */ /* 0x000fe20000000400 */
[----:B-1----:R-:W-:-:S03]  /*1570*/  IMAD R26, R5, 0x8, R26 ;  /* 0x00000008051a7824 */ /* 0x002fc600078e021a */
[----:B------:R-:W-:Y:S01]  /*1580*/  LDS.U16 R28, [R28] ;  /* 0x000000001c1c7984 */ /* 0x000fe20000000400 */
[----:B---3--:R-:W-:-:S04]  /*1590*/  IMAD.WIDE.U32 R18, R27, 0x2, R14 ;  /* 0x000000021b127825 */ /* 0x008fc800078e000e */
[----:B------:R-:W-:Y:S01]  /*15a0*/  IMAD.WIDE.U32 R20, R23, 0x2, R14 ;  /* 0x0000000217147825 */ /* 0x000fe200078e000e */
[----:B------:R-:W-:-:S03]  /*15b0*/  LEA R23, R5, R23, 0x2 ;  /* 0x0000001705177211 */ /* 0x000fc600078e10ff */
[----:B------:R-:W-:Y:S01]  /*15c0*/  IMAD R27, R5, 0x4, R27 ;  /* 0x00000004051b7824 */ /* 0x000fe200078e021b */
[----:B--2---:R-:W-:Y:S04]  /*15d0*/  STG.E.U16 desc[UR6][R18.64], R17 ;  /* 0x0000001112007986 */ /* 0x004fe8000c101506 */
[----:B------:R1:W2:Y:S02]  /*15e0*/  LDS.U16 R19, [R16] ;  /* 0x0000000010137984 */ /* 0x0002a40000000400 */
[----:B-1----:R-:W-:-:S04]  /*15f0*/  IMAD.WIDE.U32 R16, R24, 0x2, R14 ;  /* 0x0000000218107825 */ /* 0x002fc800078e000e */
[----:B------:R-:W-:Y:S01]  /*1600*/  IMAD.WIDE.U32 R14, R25, 0x2, R14 ;  /* 0x00000002190e7825 */ /* 0x000fe200078e000e */
[----:B------:R-:W-:-:S03]  /*1610*/  LEA R25, R5, R25, 0x2 ;  /* 0x0000001905197211 */ /* 0x000fc600078e10ff */
[----:B------:R-:W-:Y:S01]  /*1620*/  IMAD R24, R5, 0x4, R24 ;  /* 0x0000000405187824 */ /* 0x000fe200078e0218 */
[----:B--2---:R4:W-:Y:S04]  /*1630*/  STG.E.U16 desc[UR6][R20.64], R19 ;  /* 0x0000001314007986 */ /* 0x0049e8000c101506 */
[----:B------:R4:W-:Y:S04]  /*1640*/  STG.E.U16 desc[UR6][R16.64], R29 ;  /* 0x0000001d10007986 */ /* 0x0009e8000c101506 */
[----:B------:R4:W-:Y:S01]  /*1650*/  STG.E.U16 desc[UR6][R14.64], R28 ;  /* 0x0000001c0e007986 */ /* 0x0009e2000c101506 */
[----:B------:R-:W-:Y:S05]  /*1660*/  @!P0 BRA `(.L_x_49) ;  /* 0xfffffffc00a08947 */ /* 0x000fea000383ffff */
.L_x_46:
[----:B------:R-:W-:Y:S05]  /*1670*/  BSYNC.RECONVERGENT B1 ;  /* 0x0000000000017941 */ /* 0x000fea0003800200 */
.L_x_45:
[----:B0-----:R-:W-:-:S04]  /*1680*/  IADD3 R2, PT, PT, R7, R2, RZ ;  /* 0x0000000207027210 */ /* 0x001fc80007ffe0ff */
[----:B------:R-:W-:-:S13]  /*1690*/  ISETP.GE.U32.AND P0, PT, R2, 0x40, PT ;  /* 0x000000400200780c */ /* 0x000fda0003f06070 */
[----:B------:R-:W-:Y:S05]  /*16a0*/  @!P0 BRA `(.L_x_50) ;  /* 0xfffffff800d08947 */ /* 0x000fea000383ffff */
.L_x_44:
[----:B------:R-:W-:Y:S05]  /*16b0*/  BSYNC.RECONVERGENT B0 ;  /* 0x0000000000007941 */ /* 0x000fea0003800200 */
.L_x_43:
[----:B------:R-:W-:Y:S06]  /*16c0*/  BAR.SYNC.DEFER_BLOCKING 0x0 ;  /* 0x0000000000007b1d */ /* 0x000fec0000010000 */
[----:B------:R-:W-:Y:S05]  /*16d0*/  EXIT ;  /* 0x000000000000794d */ /* 0x000fea0003800000 */
.L_x_51:
        /* <DEDUP_REMOVED lines=10> */
.L_x_72:


//--------------------- .text._Z6stage1Psii       --------------------------
	.section	.text._Z6stage1Psii,"ax",@progbits
	.align	128
        .global         _Z6stage1Psii
        .type           _Z6stage1Psii,@function
        .size           _Z6stage1Psii,(.L_x_73 - _Z6stage1Psii)
        .other          _Z6stage1Psii,@"STO_CUDA_ENTRY STV_DEFAULT"
_Z6stage1Psii:
.text._Z6stage1Psii:
[----:B------:R-:W-:Y:S01]  /*0000*/  LDC R1, c[0x0][0x37c] ;  /* 0x0000df00ff017b82 */ /* 0x000fe20000000800 */
[----:B------:R-:W0:Y:S01]  /*0010*/  S2R R0, SR_TID.Y ;  /* 0x0000000000007919 */ /* 0x000e220000002200 */
[----:B------:R-:W1:Y:S01]  /*0020*/  LDCU.64 UR6, c[0x0][0x358] ;  /* 0x00006b00ff0677ac */ /* 0x000e620008000a00 */
[----:B------:R-:W-:Y:S01]  /*0030*/  BSSY.RECONVERGENT B0, `(.L_x_52) ;  /* 0x0000071000007945 */ /* 0x000fe20003800200 */
[----:B0-----:R-:W-:-:S13]  /*0040*/  ISETP.GT.U32.AND P0, PT, R0, 0x3f, PT ;  /* 0x0000003f0000780c */ /* 0x001fda0003f04070 */
[----:B-1----:R-:W-:Y:S05]  /*0050*/  @P0 BRA `(.L_x_53) ;  /* 0x0000000400b80947 */ /* 0x002fea0003800000 */
[----:B------:R-:W0:Y:S01]  /*0060*/  LDC R16, c[0x0][0x360] ;  /* 0x0000d800ff107b82 */ /* 0x000e220000000800 */
[----:B------:R-:W1:Y:S01]  /*0070*/  S2R R17, SR_TID.X ;  /* 0x0000000000117919 */ /* 0x000e620000002100 */
[----:B------:R-:W-:Y:S01]  /*0080*/  IMAD.MOV.U32 R18, RZ, RZ, R0 ;  /* 0x000000ffff127224 */ /* 0x000fe200078e0000 */
[----:B0-----:R-:W0:Y:S01]  /*0090*/  I2F.U32.RP R5, R16 ;  /* 0x0000001000057306 */ /* 0x001e220000209000 */
[C---:B------:R-:W-:Y:S01]  /*00a0*/  ISETP.NE.U32.AND P2, PT, R16.reuse, RZ, PT ;  /* 0x000000ff1000720c */ /* 0x040fe20003f45070 */
[----:B------:R-:W-:Y:S02]  /*00b0*/  IMAD.SHL.U32 R21, R16, 0x2, RZ ;  /* 0x0000000210157824 */ /* 0x000fe400078e00ff */
[----:B-1----:R-:W-:-:S05]  /*00c0*/  IMAD.IADD R19, R17, 0x1, R16 ;  /* 0x0000000111137824 */ /* 0x002fca00078e0210 */
[C---:B------:R-:W-:Y:S01]  /*00d0*/  ISETP.GE.U32.AND P0, PT, R19.reuse, 0x40, PT ;  /* 0x000000401300780c */ /* 0x040fe20003f06070 */
[----:B0-----:R-:W0:Y:S01]  /*00e0*/  MUFU.RCP R5, R5 ;  /* 0x0000000500057308 */ /* 0x001e220000001000 */
[C---:B------:R-:W-:Y:S02]  /*00f0*/  VIMNMX.U32 R4, PT, PT, R19.reuse, 0x40, !PT ;  /* 0x0000004013047848 */ /* 0x040fe40007fe0000 */
[----:B------:R-:W-:Y:S02]  /*0100*/  SEL R20, RZ, 0x1, P0 ;  /* 0x00000001ff147807 */ /* 0x000fe40000000000 */
[----:B------:R-:W-:Y:S01]  /*0110*/  IADD3 R22, PT, PT, R19, R16, RZ ;  /* 0x0000001013167210 */ /* 0x000fe20007ffe0ff */
[----:B0-----:R-:W-:-:S04]  /*0120*/  VIADD R2, R5, 0xffffffe ;  /* 0x0ffffffe05027836 */ /* 0x001fc80000000000 */
[----:B------:R0:W1:Y:S02]  /*0130*/  F2I.FTZ.U32.TRUNC.NTZ R3, R2 ;  /* 0x0000000200037305 */ /* 0x000064000021f000 */
[----:B0-----:R-:W-:Y:S02]  /*0140*/  HFMA2 R2, -RZ, RZ, 0, 0 ;  /* 0x00000000ff027431 */ /* 0x001fe400000001ff */
[----:B-1----:R-:W-:-:S04]  /*0150*/  IMAD.MOV R7, RZ, RZ, -R3 ;  /* 0x000000ffff077224 */ /* 0x002fc800078e0a03 */
[----:B------:R-:W-:-:S04]  /*0160*/  IMAD R7, R7, R16, RZ ;  /* 0x0000001007077224 */ /* 0x000fc800078e02ff */
[----:B------:R-:W-:Y:S01]  /*0170*/  IMAD.HI.U32 R6, R3, R7, R2 ;  /* 0x0000000703067227 */ /* 0x000fe200078e0002 */
[----:B------:R-:W-:-:S05]  /*0180*/  IADD3 R3, PT, PT, R4, -R19, -R20 ;  /* 0x8000001304037210 */ /* 0x000fca0007ffe814 */
[----:B------:R-:W-:-:S04]  /*0190*/  IMAD.HI.U32 R5, R6, R3, RZ ;  /* 0x0000000306057227 */ /* 0x000fc800078e00ff */
[----:B------:R-:W-:-:S04]  /*01a0*/  IMAD.MOV R7, RZ, RZ, -R5 ;  /* 0x000000ffff077224 */ /* 0x000fc800078e0a05 */
[----:B------:R-:W-:Y:S02]  /*01b0*/  IMAD R7, R16, R7, R3 ;  /* 0x0000000710077224 */ /* 0x000fe400078e0203 */
[----:B------:R-:W0:Y:S03]  /*01c0*/  LDC.64 R2, c[0x0][0x380] ;  /* 0x0000e000ff027b82 */ /* 0x000e260000000a00 */
[----:B------:R-:W-:-:S13]  /*01d0*/  ISETP.GE.U32.AND P0, PT, R7, R16, PT ;  /* 0x000000100700720c */ /* 0x000fda0003f06070 */
[----:B------:R-:W-:Y:S02]  /*01e0*/  @P0 IMAD.IADD R7, R7, 0x1, -R16 ;  /* 0x0000000107070824 */ /* 0x000fe400078e0a10 */
[----:B------:R-:W-:-:S03]  /*01f0*/  @P0 VIADD R5, R5, 0x1 ;  /* 0x0000000105050836 */ /* 0x000fc60000000000 */
[----:B------:R-:W-:Y:S01]  /*0200*/  ISETP.GE.U32.AND P1, PT, R7, R16, PT ;  /* 0x000000100700720c */ /* 0x000fe20003f26070 */
[----:B0-----:R-:W-:-:S12]  /*0210*/  IMAD.WIDE.U32 R6, R16, 0x2, R2 ;  /* 0x0000000210067825 */ /* 0x001fd800078e0002 */
[----:B------:R-:W-:Y:S02]  /*0220*/  @P1 IADD3 R5, PT, PT, R5, 0x1, RZ ;  /* 0x0000000105051810 */ /* 0x000fe40007ffe0ff */
[----:B------:R-:W-:-:S05]  /*0230*/  @!P2 LOP3.LUT R5, RZ, R16, RZ, 0x33, !PT ;  /* 0x00000010ff05a212 */ /* 0x000fca00078e33ff */
[----:B------:R-:W-:Y:S02]  /*0240*/  IMAD.IADD R20, R20, 0x1, R5 ;  /* 0x0000000114147824 */ /* 0x000fe400078e0205 */
[----:B------:R-:W-:-:S04]  /*0250*/  IMAD.WIDE.U32 R4, R16, 0x4, R2 ;  /* 0x0000000410047825 */ /* 0x000fc800078e0002 */
[----:B------:R-:W-:-:S07]  /*0260*/  IMAD.WIDE.U32 R2, R16, 0x6, R2 ;  /* 0x0000000610027825 */ /* 0x000fce00078e0002 */
.L_x_59:
[----:B------:R-:W-:Y:S01]  /*0270*/  ISETP.GT.U32.AND P0, PT, R17, 0x3f, PT ;  /* 0x0000003f1100780c */ /* 0x000fe20003f04070 */
[----:B------:R-:W-:-:S12]  /*0280*/  BSSY.RECONVERGENT B1, `(.L_x_54) ;  /* 0x0000047000017945 */ /* 0x000fd80003800200 */
[----:B012---:R-:W-:Y:S05]  /*0290*/  @P0 BRA `(.L_x_55) ;  /* 0x0000000400140947 */ /* 0x007fea0003800000 */
[----:B------:R-:W0:Y:S01]  /*02a0*/  LDC R12, c[0x0][0x388] ;  /* 0x0000e200ff0c7b82 */ /* 0x000e220000000800 */
[C---:B------:R-:W-:Y:S01]  /*02b0*/  LOP3.LUT R15, R20.reuse, 0x3, RZ, 0xc0, !PT ;  /* 0x00000003140f7812 */ /* 0x040fe200078ec0ff */
[----:B------:R-:W-:Y:S01]  /*02c0*/  BSSY.RECONVERGENT B2, `(.L_x_56) ;  /* 0x0000023000027945 */ /* 0x000fe20003800200 */
[----:B------:R-:W-:Y:S01]  /*02d0*/  ISETP.GE.U32.AND P0, PT, R20, 0x3, PT ;  /* 0x000000031400780c */ /* 0x000fe20003f06070 */
[----:B------:R-:W-:Y:S01]  /*02e0*/  IMAD.MOV.U32 R23, RZ, RZ, R17 ;  /* 0x000000ffff177224 */ /* 0x000fe200078e0011 */
[----:B------:R-:W-:Y:S01]  /*02f0*/  ISETP.NE.AND P1, PT, R15, 0x3, PT ;  /* 0x000000030f00780c */ /* 0x000fe20003f25270 */
[----:B0-----:R-:W-:-:S12]  /*0300*/  IMAD.IADD R13, R18, 0x1, R12 ;  /* 0x00000001120d7824 */ /* 0x001fd800078e020c */
[----:B------:R-:W-:Y:S05]  /*0310*/  @!P1 BRA `(.L_x_57) ;  /* 0x0000000000749947 */ /* 0x000fea0003800000 */
[----:B------:R-:W0:Y:S01]  /*0320*/  LDCU UR4, c[0x0][0x38c] ;  /* 0x00007180ff0477ac */ /* 0x000e220008000800 */
[----:B------:R-:W1:Y:S01]  /*0330*/  LDC.64 R8, c[0x0][0x380] ;  /* 0x0000e000ff087b82 */ /* 0x000e620000000a00 */
[----:B0-----:R-:W-:-:S04]  /*0340*/  IMAD R10, R13, UR4, R12 ;  /* 0x000000040d0a7c24 */ /* 0x001fc8000f8e020c */
[----:B------:R-:W-:-:S04]  /*0350*/  IMAD.IADD R11, R10, 0x1, R17 ;  /* 0x000000010a0b7824 */ /* 0x000fc800078e0211 */
[----:B-1----:R-:W-:-:S05]  /*0360*/  IMAD.WIDE R8, R11, 0x2, R8 ;  /* 0x000000020b087825 */ /* 0x002fca00078e0208 */
[----:B------:R-:W2:Y:S01]  /*0370*/  LDG.E.U16 R10, desc[UR6][R8.64] ;  /* 0x00000006080a7981 */ /* 0x000ea2000c1e1500 */
[----:B------:R-:W0:Y:S01]  /*0380*/  S2UR UR5, SR_CgaCtaId ;  /* 0x00000000000579c3 */ /* 0x000e220000008800 */
[----:B------:R-:W-:Y:S01]  /*0390*/  UMOV UR4, 0x400 ;  /* 0x0000040000047882 */ /* 0x000fe20000000000 */
[----:B------:R-:W-:Y:S01]  /*03a0*/  LEA R11, R18, R17, 0x6 ;  /* 0x00000011120b7211 */ /* 0x000fe200078e30ff */
[----:B------:R-:W-:Y:S01]  /*03b0*/  IMAD.MOV.U32 R23, RZ, RZ, R19 ;  /* 0x000000ffff177224 */ /* 0x000fe200078e0013 */
[----:B------:R-:W-:Y:S01]  /*03c0*/  ISETP.NE.AND P1, PT, R15, RZ, PT ;  /* 0x000000ff0f00720c */ /* 0x000fe20003f25270 */
[----:B0-----:R-:W-:-:S06]  /*03d0*/  ULEA UR4, UR5, UR4, 0x18 ;  /* 0x0000000405047291 */ /* 0x001fcc000f8ec0ff */
[----:B------:R-:W-:-:S05]  /*03e0*/  LEA R14, R11, UR4, 0x1 ;  /* 0x000000040b0e7c11 */ /* 0x000fca000f8e08ff */
[----:B--2---:R0:W-:Y:S01]  /*03f0*/  STS.U16 [R14], R10 ;  /* 0x0000000a0e007388 */ /* 0x0041e20000000400 */
[----:B------:R-:W-:Y:S05]  /*0400*/  @!P1 BRA `(.L_x_57) ;  /* 0x0000000000389947 */ /* 0x000fea0003800000 */
[----:B------:R-:W-:Y:S02]  /*0410*/  ISETP.NE.AND P1, PT, R15, 0x1, PT ;  /* 0x000000010f00780c */ /* 0x000fe40003f25270 */
[----:B------:R-:W-:-:S05]  /*0420*/  IADD3 R8, P2, PT, R21, R8, RZ ;  /* 0x0000000815087210 */ /* 0x000fca0007f5e0ff */
[----:B------:R-:W-:-:S06]  /*0430*/  IMAD.X R9, RZ, RZ, R9, P2 ;  /* 0x000000ffff097224 */ /* 0x000fcc00010e0609 */
[----:B0-----:R-:W-:Y:S02]  /*0440*/  @P1 IADD3 R10, P2, PT, R21, R8, RZ ;  /* 0x00000008150a1210 */ /* 0x001fe40007f5e0ff */
[----:B------:R-:W2:Y:S03]  /*0450*/  LDG.E.U16 R8, desc[UR6][R8.64] ;  /* 0x0000000608087981 */ /* 0x000ea6000c1e1500 */
[----:B------:R-:W-:-:S05]  /*0460*/  @P1 IMAD.X R11, RZ, RZ, R9, P2 ;  /* 0x000000ffff0b1224 */ /* 0x000fca00010e0609 */
[----:B------:R-:W3:Y:S01]  /*0470*/  @P1 LDG.E.U16 R10, desc[UR6][R10.64] ;  /* 0x000000060a0a1981 */ /* 0x000ee2000c1e1500 */
[C---:B------:R-:W-:Y:S01]  /*0480*/  IADD3 R14, PT, PT, R21.reuse, R14, RZ ;  /* 0x0000000e150e7210 */ /* 0x040fe20007ffe0ff */
[----:B------:R-:W0:Y:S04]  /*0490*/  @P1 LDC R25, c[0x0][0x360] ;  /* 0x0000d800ff191b82 */ /* 0x000e280000000800 */
[----:B------:R-:W-:Y:S02]  /*04a0*/  @P1 IMAD.IADD R15, R21, 0x1, R14 ;  /* 0x00000001150f1824 */ /* 0x000fe400078e020e */
[----:B------:R-:W-:Y:S02]  /*04b0*/  IMAD.MOV.U32 R23, RZ, RZ, R22 ;  /* 0x000000ffff177224 */ /* 0x000fe400078e0016 */
[----:B0-----:R-:W-:Y:S01]  /*04c0*/  @P1 IMAD.IADD R23, R22, 0x1, R25 ;  /* 0x0000000116171824 */ /* 0x001fe200078e0219 */
[----:B--2---:R1:W-:Y:S04]  /*04d0*/  STS.U16 [R14], R8 ;  /* 0x000000080e007388 */ /* 0x0043e80000000400 */
[----:B---3--:R1:W-:Y:S02]  /*04e0*/  @P1 STS.U16 [R15], R10 ;  /* 0x0000000a0f001388 */ /* 0x0083e40000000400 */
.L_x_57:
[----:B------:R-:W-:Y:S05]  /*04f0*/  BSYNC.RECONVERGENT B2 ;  /* 0x0000000000027941 */ /* 0x000fea0003800200 */
.L_x_56:
[----:B------:R-:W-:Y:S05]  /*0500*/  @!P0 BRA `(.L_x_55) ;  /* 0x0000000000788947 */ /* 0x000fea0003800000 */
[----:B------:R-:W2:Y:S01]  /*0510*/  S2UR UR5, SR_CgaCtaId ;  /* 0x00000000000579c3 */ /* 0x000ea20000008800 */
[----:B------:R-:W3:Y:S01]  /*0520*/  LDCU UR8, c[0x0][0x38c] ;  /* 0x00007180ff0877ac */ /* 0x000ee20008000800 */
[----:B------:R-:W-:Y:S01]  /*0530*/  IADD3 R12, PT, PT, R23, R12, RZ ;  /* 0x0000000c170c7210 */ /* 0x000fe20007ffe0ff */
[----:B------:R-:W-:Y:S01]  /*0540*/  IMAD R27, R18, 0x40, R23 ;  /* 0x00000040121b7824 */ /* 0x000fe200078e0217 */
[----:B------:R-:W-:-:S03]  /*0550*/  UMOV UR4, 0x400 ;  /* 0x0000040000047882 */ /* 0x000fc60000000000 */
[----:B---3--:R-:W-:Y:S01]  /*0560*/  IMAD R25, R13, UR8, R12 ;  /* 0x000000080d197c24 */ /* 0x008fe2000f8e020c */
[----:B--2---:R-:W-:-:S06]  /*0570*/  ULEA UR4, UR5, UR4, 0x18 ;  /* 0x0000000405047291 */ /* 0x004fcc000f8ec0ff */
[----:B------:R-:W-:-:S07]  /*0580*/  LEA R27, R27, UR4, 0x1 ;  /* 0x000000041b1b7c11 */ /* 0x000fce000f8e08ff */
.L_x_58:
[----:B-1----:R-:W1:Y:S01]  /*0590*/  LDC.64 R8, c[0x0][0x380] ;  /* 0x0000e000ff087b82 */ /* 0x002e620000000a00 */
[----:B0-2---:R-:W-:-:S04]  /*05a0*/  IMAD.WIDE R10, R25, 0x2, R6 ;  /* 0x00000002190a7825 */ /* 0x005fc800078e0206 */
[C---:B------:R-:W-:Y:S02]  /*05b0*/  IMAD.WIDE R12, R25.reuse, 0x2, R4 ;  /* 0x00000002190c7825 */ /* 0x040fe400078e0204 */
[----:B------:R-:W2:Y:S02]  /*05c0*/  LDG.E.U16 R10, desc[UR6][R10.64] ;  /* 0x000000060a0a7981 */ /* 0x000ea4000c1e1500 */
[C---:B------:R-:W-:Y:S02]  /*05d0*/  IMAD.WIDE R14, R25.reuse, 0x2, R2 ;  /* 0x00000002190e7825 */ /* 0x040fe400078e0202 */
[----:B------:R-:W3:Y:S04]  /*05e0*/  LDG.E.U16 R12, desc[UR6][R12.64] ;  /* 0x000000060c0c7981 */ /* 0x000ee8000c1e1500 */
[----:B------:R-:W4:Y:S01]  /*05f0*/  LDG.E.U16 R14, desc[UR6][R14.64] ;  /* 0x000000060e0e7981 */ /* 0x000f22000c1e1500 */
[----:B-1----:R-:W-:-:S06]  /*0600*/  IMAD.WIDE R8, R25, 0x2, R8 ;  /* 0x0000000219087825 */ /* 0x002fcc00078e0208 */
[----:B------:R-:W5:Y:S01]  /*0610*/  LDG.E.U16 R8, desc[UR6][R8.64] ;  /* 0x0000000608087981 */ /* 0x000f62000c1e1500 */
[----:B------:R-:W0:Y:S01]  /*0620*/  LDC R28, c[0x0][0x360] ;  /* 0x0000d800ff1c7b82 */ /* 0x000e220000000800 */
[--C-:B------:R-:W-:Y:S02]  /*0630*/  IMAD.IADD R29, R21, 0x1, R27.reuse ;  /* 0x00000001151d7824 */ /* 0x100fe400078e021b */
[--C-:B------:R-:W-:Y:S02]  /*0640*/  IMAD R26, R16, 0x6, R27.reuse ;  /* 0x00000006101a7824 */ /* 0x100fe400078e021b */
[C---:B0-----:R-:W-:Y:S01]  /*0650*/  IMAD R24, R28.reuse, 0x4, R27 ;  /* 0x000000041c187824 */ /* 0x041fe200078e021b */
[----:B------:R-:W-:-:S04]  /*0660*/  LEA R23, R28, R23, 0x2 ;  /* 0x000000171c177211 */ /* 0x000fc800078e10ff */
[----:B------:R-:W-:Y:S01]  /*0670*/  ISETP.GE.U32.AND P0, PT, R23, 0x40, PT ;  /* 0x000000401700780c */ /* 0x000fe20003f06070 */
[----:B------:R-:W-:Y:S01]  /*0680*/  IMAD R25, R28, 0x4, R25 ;  /* 0x000000041c197824 */ /* 0x000fe200078e0219 */
[----:B-----5:R0:W-:Y:S04]  /*0690*/  STS.U16 [R27], R8 ;  /* 0x000000081b007388 */ /* 0x0201e80000000400 */
[----:B--2---:R2:W-:Y:S04]  /*06a0*/  STS.U16 [R29], R10 ;  /* 0x0000000a1d007388 */ /* 0x0045e80000000400 */
[----:B---3--:R2:W-:Y:S04]  /*06b0*/  STS.U16 [R24], R12 ;  /* 0x0000000c18007388 */ /* 0x0085e80000000400 */
[----:B----4-:R2:W-:Y:S01]  /*06c0*/  STS.U16 [R26], R14 ;  /* 0x0000000e1a007388 */ /* 0x0105e20000000400 */
[----:B0-----:R-:W-:Y:S01]  /*06d0*/  IMAD R27, R16, 0x8, R27 ;  /* 0x00000008101b7824 */ /* 0x001fe200078e021b */
[----:B------:R-:W-:Y:S06]  /*06e0*/  @!P0 BRA `(.L_x_58) ;  /* 0xfffffffc00a88947 */ /* 0x000fec000383ffff */
.L_x_55:
[----:B------:R-:W-:Y:S05]  /*06f0*/  BSYNC.RECONVERGENT B1 ;  /* 0x0000000000017941 */ /* 0x000fea0003800200 */
.L_x_54:
[----:B------:R-:W3:Y:S02]  /*0700*/  LDCU UR4, c[0x0][0x364] ;  /* 0x00006c80ff0477ac */ /* 0x000ee40008000800 */
[----:B---3--:R-:W-:-:S05]  /*0710*/  VIADD R18, R18, UR4 ;  /* 0x0000000412127c36 */ /* 0x008fca0008000000 */
[----:B------:R-:W-:-:S13]  /*0720*/  ISETP.GE.U32.AND P0, PT, R18, 0x40, PT ;  /* 0x000000401200780c */ /* 0x000fda0003f06070 */
[----:B------:R-:W-:Y:S05]  /*0730*/  @!P0 BRA `(.L_x_59) ;  /* 0xfffffff800cc8947 */ /* 0x000fea000383ffff */
.L_x_53:
[----:B------:R-:W-:Y:S05]  /*0740*/  BSYNC.RECONVERGENT B0 ;  /* 0x0000000000007941 */ /* 0x000fea0003800200 */
.L_x_52:
[----:B------:R-:W3:Y:S01]  /*0750*/  S2R R9, SR_TID.X ;  /* 0x0000000000097919 */ /* 0x000ee20000002100 */
[----:B------:R-:W4:Y:S01]  /*0760*/  S2UR UR5, SR_CgaCtaId ;  /* 0x00000000000579c3 */ /* 0x000f220000008800 */
[----:B------:R-:W-:Y:S01]  /*0770*/  UMOV UR4, 0x400 ;  /* 0x0000040000047882 */ /* 0x000fe20000000000 */
[----:B------:R-:W-:-:S06]  /*0780*/  IMAD.MOV.U32 R2, RZ, RZ, RZ ;  /* 0x000000ffff027224 */ /* 0x000fcc00078e00ff */
[----:B------:R-:W-:Y:S01]  /*0790*/  BAR.SYNC.DEFER_BLOCKING 0x0 ;  /* 0x0000000000007b1d */ /* 0x000fe20000010000 */
[----:B----4-:R-:W-:Y:S01]  /*07a0*/  ULEA UR4, UR5, UR4, 0x18 ;  /* 0x0000000405047291 */ /* 0x010fe2000f8ec0ff */
[----:B---3--:R-:W-:-:S05]  /*07b0*/  LEA R3, R0, R9, 0x6 ;  /* 0x0000000900037211 */ /* 0x008fca00078e30ff */
[----:B------:R-:W-:-:S07]  /*07c0*/  LEA R3, R3, UR4, 0x1 ;  /* 0x0000000403037c11 */ /* 0x000fce000f8e08ff */
.L_x_60:
[----:B------:R-:W-:Y:S01]  /*07d0*/  IMAD R4, R0, 0x40, R2 ;  /* 0x0000004000047824 */ /* 0x000fe200078e0202 */
[----:B-1----:R-:W-:Y:S01]  /*07e0*/  LDS.S16 R8, [R3] ;  /* 0x0000000003087984 */ /* 0x002fe20000000600 */
[C---:B------:R-:W-:Y:S01]  /*07f0*/  IMAD R5, R2.reuse, 0x40, R9 ;  /* 0x0000004002057824 */ /* 0x040fe200078e0209 */
[----:B------:R-:W-:Y:S02]  /*0800*/  IADD3 R2, PT, PT, R2, 0x4, RZ ;  /* 0x0000000402027810 */ /* 0x000fe40007ffe0ff */
[----:B------:R-:W-:Y:S01]  /*0810*/  LEA R4, R4, UR4, 0x1 ;  /* 0x0000000404047c11 */ /* 0x000fe2000f8e08ff */
[----:B0-2---:R-:W-:Y:S01]  /*0820*/  LDS.S16 R10, [R3+0x40] ;  /* 0x00004000030a7984 */ /* 0x005fe20000000600 */
[----:B------:R-:W-:Y:S02]  /*0830*/  LEA R5, R5, UR4, 0x1 ;  /* 0x0000000405057c11 */ /* 0x000fe4000f8e08ff */
[----:B------:R-:W-:Y:S01]  /*0840*/  ISETP.NE.AND P0, PT, R2, 0x40, PT ;  /* 0x000000400200780c */ /* 0x000fe20003f05270 */
[----:B---3--:R-:W-:Y:S04]  /*0850*/  LDS.S16 R6, [R4] ;  /* 0x0000000004067984 */ /* 0x008fe80000000600 */
[----:B------:R-:W0:Y:S04]  /*0860*/  LDS.S16 R7, [R5] ;  /* 0x0000000005077984 */ /* 0x000e280000000600 */
[----:B------:R-:W-:Y:S01]  /*0870*/  LDS.S16 R11, [R3+0x1000] ;  /* 0x00100000030b7984 */ /* 0x000fe20000000600 */
[----:B0-----:R-:W-:-:S05]  /*0880*/  VIADDMNMX R6, R7, R6, R8, PT ;  /* 0x0000000607067246 */ /* 0x001fca0003800108 */
[----:B------:R-:W-:Y:S04]  /*0890*/  STS.U16 [R3], R6 ;  /* 0x0000000603007388 */ /* 0x000fe80000000400 */
[----:B------:R-:W-:Y:S04]  /*08a0*/  LDS.S16 R7, [R4] ;  /* 0x0000000004077984 */ /* 0x000fe80000000600 */
[----:B------:R-:W0:Y:S02]  /*08b0*/  LDS.S16 R8, [R5+0x40] ;  /* 0x0000400005087984 */ /* 0x000e240000000600 */
[----:B0-----:R-:W-:-:S05]  /*08c0*/  VIADDMNMX R8, R8, R7, R10, PT ;  /* 0x0000000708087246 */ /* 0x001fca000380010a */
        /* <DEDUP_REMOVED lines=78> */
[----:B------:R-:W0:Y:S02]  /*0db0*/  LDC R12, c[0x0][0x360] ;  /* 0x0000d800ff0c7b82 */ /* 0x000e240000000800 */
[----:B0-----:R-:W0:Y:S01]  /*0dc0*/  I2F.U32.RP R4, R12 ;  /* 0x0000000c00047306 */ /* 0x001e220000209000 */
[----:B------:R-:W-:Y:S01]  /*0dd0*/  IMAD.IADD R8, R9, 0x1, R12 ;  /* 0x0000000109087824 */ /* 0x000fe200078e020c */
[C---:B------:R-:W-:Y:S01]  /*0de0*/  ISETP.NE.U32.AND P2, PT, R12.reuse, RZ, PT ;  /* 0x000000ff0c00720c */ /* 0x040fe20003f45070 */
[----:B------:R-:W-:-:S03]  /*0df0*/  IMAD.SHL.U32 R10, R12, 0x2, RZ ;  /* 0x000000020c0a7824 */ /* 0x000fc600078e00ff */
[C---:B------:R-:W-:Y:S02]  /*0e00*/  ISETP.GE.U32.AND P0, PT, R8.reuse, 0x40, PT ;  /* 0x000000400800780c */ /* 0x040fe40003f06070 */
[----:B------:R-:W-:Y:S02]  /*0e10*/  VIMNMX.U32 R5, PT, PT, R8, 0x40, !PT ;  /* 0x0000004008057848 */ /* 0x000fe40007fe0000 */
[----:B------:R-:W-:-:S04]  /*0e20*/  SEL R11, RZ, 0x1, P0 ;  /* 0x00000001ff0b7807 */ /* 0x000fc80000000000 */
[----:B------:R-:W-:Y:S01]  /*0e30*/  IADD3 R5, PT, PT, R5, -R8, -R11 ;  /* 0x8000000805057210 */ /* 0x000fe20007ffe80b */
[----:B0-----:R-:W0:Y:S02]  /*0e40*/  MUFU.RCP R4, R4 ;  /* 0x0000000400047308 */ /* 0x001e240000001000 */
[----:B0-----:R-:W-:-:S06]  /*0e50*/  VIADD R2, R4, 0xffffffe ;  /* 0x0ffffffe04027836 */ /* 0x001fcc0000000000 */
[----:B---3--:R0:W1:Y:S02]  /*0e60*/  F2I.FTZ.U32.TRUNC.NTZ R3, R2 ;  /* 0x0000000200037305 */ /* 0x008064000021f000 */
[----:B0-----:R-:W-:Y:S01]  /*0e70*/  MOV R2, RZ ;  /* 0x000000ff00027202 */ /* 0x001fe20000000f00 */
[----:B-1----:R-:W-:-:S04]  /*0e80*/  IMAD.MOV R7, RZ, RZ, -R3 ;  /* 0x000000ffff077224 */ /* 0x002fc800078e0a03 */
[----:B------:R-:W-:-:S04]  /*0e90*/  IMAD R7, R7, R12, RZ ;  /* 0x0000000c07077224 */ /* 0x000fc800078e02ff */
[----:B------:R-:W-:Y:S02]  /*0ea0*/  IMAD.HI.U32 R4, R3, R7, R2 ;  /* 0x0000000703047227 */ /* 0x000fe400078e0002 */
[----:B------:R-:W0:Y:S04]  /*0eb0*/  LDC.64 R6, c[0x0][0x380] ;  /* 0x0000e000ff067b82 */ /* 0x000e280000000a00 */
[----:B------:R-:W-:-:S04]  /*0ec0*/  IMAD.HI.U32 R4, R4, R5, RZ ;  /* 0x0000000504047227 */ /* 0x000fc800078e00ff */
[----:B------:R-:W-:-:S04]  /*0ed0*/  IMAD.MOV R2, RZ, RZ, -R4 ;  /* 0x000000ffff027224 */ /* 0x000fc800078e0a04 */
[----:B------:R-:W-:-:S05]  /*0ee0*/  IMAD R5, R12, R2, R5 ;  /* 0x000000020c057224 */ /* 0x000fca00078e0205 */
[----:B------:R-:W-:Y:S01]  /*0ef0*/  ISETP.GE.U32.AND P0, PT, R5, R12, PT ;  /* 0x0000000c0500720c */ /* 0x000fe20003f06070 */
[----:B0-----:R-:W-:-:S12]  /*0f00*/  IMAD.WIDE.U32 R2, R12, 0x2, R6 ;  /* 0x000000020c027825 */ /* 0x001fd800078e0006 */
[----:B------:R-:W-:Y:S02]  /*0f10*/  @P0 IMAD.IADD R5, R5, 0x1, -R12 ;  /* 0x0000000105050824 */ /* 0x000fe400078e0a0c */
[----:B------:R-:W-:-:S03]  /*0f20*/  @P0 VIADD R4, R4, 0x1 ;  /* 0x0000000104040836 */ /* 0x000fc60000000000 */
[----:B------:R-:W-:-:S13]  /*0f30*/  ISETP.GE.U32.AND P1, PT, R5, R12, PT ;  /* 0x0000000c0500720c */ /* 0x000fda0003f26070 */
[----:B------:R-:W-:Y:S02]  /*0f40*/  @P1 IADD3 R4, PT, PT, R4, 0x1, RZ ;  /* 0x0000000104041810 */ /* 0x000fe40007ffe0ff */
[----:B------:R-:W-:-:S05]  /*0f50*/  @!P2 LOP3.LUT R4, RZ, R12, RZ, 0x33, !PT ;  /* 0x0000000cff04a212 */ /* 0x000fca00078e33ff */
[----:B------:R-:W-:Y:S02]  /*0f60*/  IMAD.IADD R11, R11, 0x1, R4 ;  /* 0x000000010b0b7824 */ /* 0x000fe400078e0204 */
[----:B------:R-:W-:-:S04]  /*0f70*/  IMAD.WIDE.U32 R4, R12, 0x4, R6 ;  /* 0x000000040c047825 */ /* 0x000fc800078e0006 */
[----:B------:R-:W-:Y:S01]  /*0f80*/  IMAD.WIDE.U32 R6, R12, 0x6, R6 ;  /* 0x000000060c067825 */ /* 0x000fe200078e0006 */
[----:B------:R-:W-:-:S07]  /*0f90*/  IADD3 R12, PT, PT, R8, R12, RZ ;  /* 0x0000000c080c7210 */ /* 0x000fce0007ffe0ff */
.L_x_68:
        /* <DEDUP_REMOVED lines=11> */
[----:B------:R-:W-:Y:S01]  /*1050*/  LEA R13, R0, R9, 0x6 ;  /* 0x00000009000d7211 */ /* 0x000fe200078e30ff */
[----:B------:R-:W0:Y:S01]  /*1060*/  LDCU UR5, c[0x0][0x38c] ;  /* 0x00007180ff0577ac */ /* 0x000e220008000800 */
[----:B------:R-:W1:Y:S01]  /*1070*/  LDC.64 R14, c[0x0][0x380] ;  /* 0x0000e000ff0e7b82 */ /* 0x000e620000000a00 */
[----:B------:R-:W-:Y:S02]  /*1080*/  ISETP.NE.AND P1, PT, R20, RZ, PT ;  /* 0x000000ff1400720c */ /* 0x000fe40003f25270 */
[----:B------:R-:W-:-:S05]  /*1090*/  LEA R21, R13, UR4, 0x1 ;  /* 0x000000040d157c11 */ /* 0x000fca000f8e08ff */
[----:B------:R-:W2:Y:S01]  /*10a0*/  LDS.U16 R19, [R21] ;  /* 0x0000000015137984 */ /* 0x000ea20000000400 */
[----:B0-----:R-:W-:-:S04]  /*10b0*/  IMAD R18, R17, UR5, R16 ;  /* 0x0000000511127c24 */ /* 0x001fc8000f8e0210 */
[----:B------:R-:W-:-:S04]  /*10c0*/  IMAD.IADD R13, R18, 0x1, R9 ;  /* 0x00000001120d7824 */ /* 0x000fc800078e0209 */
[----:B-1----:R-:W-:-:S04]  /*10d0*/  IMAD.WIDE R14, R13, 0x2, R14 ;  /* 0x000000020d0e7825 */ /* 0x002fc800078e020e */
[----:B------:R-:W-:Y:S01]  /*10e0*/  IMAD.MOV.U32 R13, RZ, RZ, R8 ;  /* 0x000000ffff0d7224 */ /* 0x000fe200078e0008 */
[----:B--2---:R0:W-:Y:S01]  /*10f0*/  STG.E.U16 desc[UR6][R14.64], R19 ;  /* 0x000000130e007986 */ /* 0x0041e2000c101506 */
[----:B------:R-:W-:Y:S05]  /*1100*/  @!P1 BRA `(.L_x_66) ;  /* 0x0000000000389947 */ /* 0x000fea0003800000 */
[----:B------:R-:W-:Y:S01]  /*1110*/  ISETP.NE.AND P1, PT, R20, 0x1, PT ;  /* 0x000000011400780c */ /* 0x000fe20003f25270 */
[----:B------:R-:W-:Y:S01]  /*1120*/  IMAD.MOV.U32 R13, RZ, RZ, R12 ;  /* 0x000000ffff0d7224 */ /* 0x000fe200078e000c */
[C---:B------:R-:W-:Y:S02]  /*1130*/  IADD3 R21, PT, PT, R10.reuse, R21, RZ ;  /* 0x000000150a157210 */ /* 0x040fe40007ffe0ff */
[----:B0-----:R-:W-:-:S05]  /*1140*/  IADD3 R14, P2, PT, R10, R14, RZ ;  /* 0x0000000e0a0e7210 */ /* 0x001fca0007f5e0ff */
[----:B------:R-:W-:-:S04]  /*1150*/  IMAD.X R15, RZ, RZ, R15, P2 ;  /* 0x000000ffff0f7224 */ /* 0x000fc800010e060f */
[C---:B------:R-:W-:Y:S01]  /*1160*/  @P1 IMAD.IADD R20, R10.reuse, 0x1, R21 ;  /* 0x000000010a141824 */ /* 0x040fe200078e0215 */
[----:B------:R-:W-:Y:S01]  /*1170*/  @P1 IADD3 R18, P2, PT, R10, R14, RZ ;  /* 0x0000000e0a121210 */ /* 0x000fe20007f5e0ff */
[----:B------:R-:W0:Y:S01]  /*1180*/  LDS.U16 R21, [R21] ;  /* 0x0000000015157984 */ /* 0x000e220000000400 */
[----:B------:R-:W1:Y:S02]  /*1190*/  @P1 LDC R25, c[0x0][0x360] ;  /* 0x0000d800ff191b82 */ /* 0x000e640000000800 */
[----:B------:R-:W-:Y:S01]  /*11a0*/  @P1 IADD3.X R19, PT, PT, RZ, R15, RZ, P2, !PT ;  /* 0x0000000fff131210 */ /* 0x000fe200017fe4ff */
[----:B------:R-:W2:Y:S01]  /*11b0*/  @P1 LDS.U16 R23, [R20] ;  /* 0x0000000014171984 */ /* 0x000ea20000000400 */
[----:B-1----:R-:W-:-:S03]  /*11c0*/  @P1 IMAD.IADD R13, R12, 0x1, R25 ;  /* 0x000000010c0d1824 */ /* 0x002fc600078e0219 */
[----:B0-----:R1:W-:Y:S04]  /*11d0*/  STG.E.U16 desc[UR6][R14.64], R21 ;  /* 0x000000150e007986 */ /* 0x0013e8000c101506 */
[----:B--2---:R1:W-:Y:S02]  /*11e0*/  @P1 STG.E.U16 desc[UR6][R18.64], R23 ;  /* 0x0000001712001986 */ /* 0x0043e4000c101506 */
.L_x_66:
[----:B------:R-:W-:Y:S05]  /*11f0*/  BSYNC.RECONVERGENT B2 ;  /* 0x0000000000027941 */ /* 0x000fea0003800200 */
.L_x_65:
[----:B------:R-:W-:Y:S05]  /*1200*/  @!P0 BRA `(.L_x_64) ;  /* 0x00000000006c8947 */ /* 0x000fea0003800000 */
[----:B------:R-:W1:Y:S01]  /*1210*/  LDCU UR5, c[0x0][0x38c] ;  /* 0x00007180ff0577ac */ /* 0x000e620008000800 */
[----:B------:R-:W-:Y:S01]  /*1220*/  IADD3 R16, PT, PT, R13, R16, RZ ;  /* 0x000000100d107210 */ /* 0x000fe20007ffe0ff */
[----:B------:R-:W-:-:S05]  /*1230*/  IMAD R25, R0, 0x40, R13 ;  /* 0x0000004000197824 */ /* 0x000fca00078e020d */
[----:B------:R-:W-:Y:S01]  /*1240*/  LEA R25, R25, UR4, 0x1 ;  /* 0x0000000419197c11 */ /* 0x000fe2000f8e08ff */
[----:B-1----:R-:W-:-:S07]  /*1250*/  IMAD R23, R17, UR5, R16 ;  /* 0x0000000511177c24 */ /* 0x002fce000f8e0210 */
.L_x_67:
[----:B------:R-:W1:Y:S01]  /*1260*/  LDC R22, c[0x0][0x360] ;  /* 0x0000d800ff167b82 */ /* 0x000e620000000800 */
[----:B--2---:R-:W-:Y:S01]  /*1270*/  IMAD.IADD R27, R10, 0x1, R25 ;  /* 0x000000010a1b7824 */ /* 0x004fe200078e0219 */
[----:B------:R2:W3:Y:S01]  /*1280*/  LDS.U16 R26, [R25] ;  /* 0x00000000191a7984 */ /* 0x0004e20000000400 */
[----:B------:R-:W-:-:S04]  /*1290*/  IMAD.WIDE R16, R23, 0x2, R4 ;  /* 0x0000000217107825 */ /* 0x000fc800078e0204 */
[----:B------:R-:W4:Y:S01]  /*12a0*/  LDS.U16 R27, [R27] ;  /* 0x000000001b1b7984 */ /* 0x000f220000000400 */
[----:B0-----:R-:W0:Y:S01]  /*12b0*/  LDC.64 R14, c[0x0][0x380] ;  /* 0x0000e000ff0e7b82 */ /* 0x001e220000000a00 */
[----:B------:R-:W-:Y:S01]  /*12c0*/  IMAD.WIDE R18, R23, 0x2, R6 ;  /* 0x0000000217127825 */ /* 0x000fe200078e0206 */
[----:B-1----:R-:W-:-:S03]  /*12d0*/  LEA R29, R22, R25, 0x2 ;  /* 0x00000019161d7211 */ /* 0x002fc600078e10ff */
[C---:B------:R-:W-:Y:S01]  /*12e0*/  IMAD R24, R22.reuse, 0x6, R25 ;  /* 0x0000000616187824 */ /* 0x040fe200078e0219 */
[C---:B--2---:R-:W-:Y:S01]  /*12f0*/  LEA R25, R22.reuse, R25, 0x3 ;  /* 0x0000001916197211 */ /* 0x044fe200078e18ff */
[----:B------:R-:W-:Y:S01]  /*1300*/  IMAD R13, R22, 0x4, R13 ;  /* 0x00000004160d7824 */ /* 0x000fe200078e020d */
[----:B------:R-:W1:Y:S01]  /*1310*/  LDS.U16 R29, [R29] ;  /* 0x000000001d1d7984 */ /* 0x000e620000000400 */
[----:B0-----:R-:W-:-:S03]  /*1320*/  IMAD.WIDE R20, R23, 0x2, R14 ;  /* 0x0000000217147825 */ /* 0x001fc600078e020e */
[----:B------:R-:W-:Y:S01]  /*1330*/  ISETP.GE.U32.AND P0, PT, R13, 0x40, PT ;  /* 0x000000400d00780c */ /* 0x000fe20003f06070 */
[----:B------:R-:W0:Y:S01]  /*1340*/  LDS.U16 R24, [R24] ;  /* 0x0000000018187984 */ /* 0x000e220000000400 */
[----:B------:R-:W-:-:S04]  /*1350*/  IMAD.WIDE R14, R23, 0x2, R2 ;  /* 0x00000002170e7825 */ /* 0x000fc800078e0202 */
[----:B------:R-:W-:Y:S01]  /*1360*/  IMAD R23, R22, 0x4, R23 ;  /* 0x0000000416177824 */ /* 0x000fe200078e0217 */
[----:B---3--:R2:W-:Y:S04]  /*1370*/  STG.E.U16 desc[UR6][R20.64], R26 ;  /* 0x0000001a14007986 */ /* 0x0085e8000c101506 */
[----:B----4-:R2:W-:Y:S04]  /*1380*/  STG.E.U16 desc[UR6][R14.64], R27 ;  /* 0x0000001b0e007986 */ /* 0x0105e8000c101506 */
[----:B-1----:R2:W-:Y:S04]  /*1390*/  STG.E.U16 desc[UR6][R16.64], R29 ;  /* 0x0000001d10007986 */ /* 0x0025e8000c101506 */
[----:B0-----:R2:W-:Y:S01]  /*13a0*/  STG.E.U16 desc[UR6][R18.64], R24 ;  /* 0x0000001812007986 */ /* 0x0015e2000c101506 */
[----:B------:R-:W-:Y:S05]  /*13b0*/  @!P0 BRA `(.L_x_67) ;  /* 0xfffffffc00a88947 */ /* 0x000fea000383ffff */
.L_x_64:
[----:B------:R-:W-:Y:S05]  /*13c0*/  BSYNC.RECONVERGENT B1 ;  /* 0x0000000000017941 */ /* 0x000fea0003800200 */
.L_x_63:
[----:B------:R-:W3:Y:S02]  /*13d0*/  LDCU UR5, c[0x0][0x364] ;  /* 0x00006c80ff0577ac */ /* 0x000ee40008000800 */
[----:B---3--:R-:W-:-:S05]  /*13e0*/  VIADD R0, R0, UR5 ;  /* 0x0000000500007c36 */ /* 0x008fca0008000000 */
[----:B------:R-:W-:-:S13]  /*13f0*/  ISETP.GE.U32.AND P0, PT, R0, 0x40, PT ;  /* 0x000000400000780c */ /* 0x000fda0003f06070 */
[----:B------:R-:W-:Y:S05]  /*1400*/  @!P0 BRA `(.L_x_68) ;  /* 0xfffffff800e48947 */ /* 0x000fea000383ffff */
.L_x_62:
[----:B------:R-:W-:Y:S05]  /*1410*/  BSYNC.RECONVERGENT B0 ;  /* 0x0000000000007941 */ /* 0x000fea0003800200 */
.L_x_61:
[----:B------:R-:W-:Y:S06]  /*1420*/  BAR.SYNC.DEFER_BLOCKING 0x0 ;  /* 0x0000000000007b1d */ /* 0x000fec0000010000 */
[----:B------:R-:W-:Y:S05]  /*1430*/  EXIT ;  /* 0x000000000000794d */ /* 0x000fea0003800000 */
.L_x_69:
        /* <DEDUP_REMOVED lines=12> */
.L_x_73:


//--------------------- .nv.shared._Z6stage3Psii  --------------------------
	.section	.nv.shared._Z6stage3Psii,"aw",@nobits
	.sectionflags	@""
	.align	2
.nv.shared._Z6stage3Psii:
	.zero		25600


//--------------------- .nv.shared.reserved.0     --------------------------
	.section	.nv.shared.reserved.0,"aw",@nobits
	.weak		__nv_reservedSMEM_offset_0_alias
	.size		__nv_reservedSMEM_offset_0_alias, 0, 64
	.other		__nv_reservedSMEM_offset_0_alias,@"STO_CUDA_RESERVED_SHARED STV_DEFAULT"
__nv_reservedSMEM_offset_0_alias:
	.zero		0
	.zero		64


//--------------------- .nv.shared._Z10stage2_colPsii --------------------------
	.section	.nv.shared._Z10stage2_colPsii,"aw",@nobits
	.sectionflags	@""
	.align	2
.nv.shared._Z10stage2_colPsii:
	.zero		17408


//--------------------- .nv.shared._Z10stage2_rowPsii --------------------------
	.section	.nv.shared._Z10stage2_rowPsii,"aw",@nobits
	.sectionflags	@""
	.align	2
.nv.shared._Z10stage2_rowPsii:
	.zero		17408


//--------------------- .nv.shared._Z6stage1Psii  --------------------------
	.section	.nv.shared._Z6stage1Psii,"aw",@nobits
	.sectionflags	@""
	.align	2
.nv.shared._Z6stage1Psii:
	.zero		9216


//--------------------- .nv.constant0._Z6stage3Psii --------------------------
	.section	.nv.constant0._Z6stage3Psii,"a",@progbits
	.sectionflags	@""
	.align	4
.nv.constant0._Z6stage3Psii:
	.zero		912


//--------------------- .nv.constant0._Z10stage2_colPsii --------------------------
	.section	.nv.constant0._Z10stage2_colPsii,"a",@progbits
	.sectionflags	@""
	.align	4
.nv.constant0._Z10stage2_colPsii:
	.zero		912


//--------------------- .nv.constant0._Z10stage2_rowPsii --------------------------
	.section	.nv.constant0._Z10stage2_rowPsii,"a",@progbits
	.sectionflags	@""
	.align	4
.nv.constant0._Z10stage2_rowPsii:
	.zero		912


//--------------------- .nv.constant0._Z6stage1Psii --------------------------
	.section	.nv.constant0._Z6stage1Psii,"a",@progbits
	.sectionflags	@""
	.align	4
.nv.constant0._Z6stage1Psii:
	.zero		912


//--------------------- SYMBOLS --------------------------

	.type		.nv.reservedSmem.offset0,@object
	.size		.nv.reservedSmem.offset0,0x4
	.type		.nv.reservedSmem.cap,@object
	.size		.nv.reservedSmem.cap,0x4
